//
// Generated by NVIDIA NVVM Compiler
//
// Compiler Build ID: CL-36424714
// Cuda compilation tools, release 13.0, V13.0.88
// Based on NVVM 20.0.0
//

.version 9.0
.target sm_100
.address_size 64

	// .globl	_Z12simpleMatMulPfS_S_mmm
// _ZZ12sharedMatMulPfS_S_mmmE5aTile has been demoted
// _ZZ12sharedMatMulPfS_S_mmmE5bTile has been demoted
// _ZZ20warpIntrinsicsMatMulPfS_S_mmmE5aTile has been demoted
// _ZZ20warpIntrinsicsMatMulPfS_S_mmmE5bTile has been demoted

.visible .entry _Z12simpleMatMulPfS_S_mmm(
	.param .u64 .ptr .align 1 _Z12simpleMatMulPfS_S_mmm_param_0,
	.param .u64 .ptr .align 1 _Z12simpleMatMulPfS_S_mmm_param_1,
	.param .u64 .ptr .align 1 _Z12simpleMatMulPfS_S_mmm_param_2,
	.param .u64 _Z12simpleMatMulPfS_S_mmm_param_3,
	.param .u64 _Z12simpleMatMulPfS_S_mmm_param_4,
	.param .u64 _Z12simpleMatMulPfS_S_mmm_param_5
)
{
	.reg .pred 	%p<13>;
	.reg .b32 	%r<9>;
	.reg .b32 	%f<68>;
	.reg .b64 	%rd<77>;

	ld.param.u64 	%rd26, [_Z12simpleMatMulPfS_S_mmm_param_0];
	ld.param.u64 	%rd27, [_Z12simpleMatMulPfS_S_mmm_param_1];
	ld.param.u64 	%rd28, [_Z12simpleMatMulPfS_S_mmm_param_3];
	ld.param.u64 	%rd24, [_Z12simpleMatMulPfS_S_mmm_param_4];
	ld.param.u64 	%rd25, [_Z12simpleMatMulPfS_S_mmm_param_5];
	cvta.to.global.u64 	%rd1, %rd27;
	cvta.to.global.u64 	%rd2, %rd26;
	mov.u32 	%r1, %ctaid.y;
	mov.u32 	%r2, %ntid.y;
	mov.u32 	%r3, %tid.y;
	mad.lo.s32 	%r4, %r1, %r2, %r3;
	cvt.u64.u32 	%rd3, %r4;
	mov.u32 	%r5, %ctaid.x;
	mov.u32 	%r6, %ntid.x;
	mov.u32 	%r7, %tid.x;
	mad.lo.s32 	%r8, %r5, %r6, %r7;
	cvt.u64.u32 	%rd4, %r8;
	setp.le.u64 	%p1, %rd28, %rd3;
	setp.le.u64 	%p2, %rd25, %rd4;
	or.pred  	%p3, %p1, %p2;
	@%p3 bra 	$L__BB0_14;
	setp.eq.s64 	%p4, %rd24, 0;
	mov.f32 	%f67, 0f00000000;
	@%p4 bra 	$L__BB0_13;
	mul.lo.s64 	%rd5, %rd24, %rd3;
	and.b64  	%rd6, %rd24, 7;
	setp.lt.u64 	%p5, %rd24, 8;
	mov.f32 	%f67, 0f00000000;
	mov.b64 	%rd75, 0;
	@%p5 bra 	$L__BB0_5;
	and.b64  	%rd75, %rd24, -8;
	shl.b64 	%rd30, %rd4, 2;
	add.s64 	%rd72, %rd1, %rd30;
	shl.b64 	%rd9, %rd25, 5;
	shl.b64 	%rd31, %rd5, 2;
	add.s64 	%rd32, %rd31, %rd2;
	add.s64 	%rd71, %rd32, 16;
	mov.f32 	%f67, 0f00000000;
	mov.u64 	%rd73, %rd75;
$L__BB0_4:
	.pragma "nounroll";
	ld.global.f32 	%f17, [%rd71+-16];
	ld.global.f32 	%f18, [%rd72];
	fma.rn.f32 	%f19, %f17, %f18, %f67;
	ld.global.f32 	%f20, [%rd71+-12];
	shl.b64 	%rd33, %rd25, 2;
	add.s64 	%rd34, %rd72, %rd33;
	ld.global.f32 	%f21, [%rd34];
	fma.rn.f32 	%f22, %f20, %f21, %f19;
	ld.global.f32 	%f23, [%rd71+-8];
	add.s64 	%rd35, %rd34, %rd33;
	ld.global.f32 	%f24, [%rd35];
	fma.rn.f32 	%f25, %f23, %f24, %f22;
	ld.global.f32 	%f26, [%rd71+-4];
	add.s64 	%rd36, %rd35, %rd33;
	ld.global.f32 	%f27, [%rd36];
	fma.rn.f32 	%f28, %f26, %f27, %f25;
	ld.global.f32 	%f29, [%rd71];
	add.s64 	%rd37, %rd36, %rd33;
	ld.global.f32 	%f30, [%rd37];
	fma.rn.f32 	%f31, %f29, %f30, %f28;
	ld.global.f32 	%f32, [%rd71+4];
	add.s64 	%rd38, %rd37, %rd33;
	ld.global.f32 	%f33, [%rd38];
	fma.rn.f32 	%f34, %f32, %f33, %f31;
	ld.global.f32 	%f35, [%rd71+8];
	add.s64 	%rd39, %rd38, %rd33;
	ld.global.f32 	%f36, [%rd39];
	fma.rn.f32 	%f37, %f35, %f36, %f34;
	ld.global.f32 	%f38, [%rd71+12];
	add.s64 	%rd40, %rd39, %rd33;
	ld.global.f32 	%f39, [%rd40];
	fma.rn.f32 	%f67, %f38, %f39, %f37;
	add.s64 	%rd73, %rd73, -8;
	add.s64 	%rd72, %rd72, %rd9;
	add.s64 	%rd71, %rd71, 32;
	setp.ne.s64 	%p6, %rd73, 0;
	@%p6 bra 	$L__BB0_4;
$L__BB0_5:
	setp.eq.s64 	%p7, %rd6, 0;
	@%p7 bra 	$L__BB0_13;
	and.b64  	%rd18, %rd24, 3;
	setp.lt.u64 	%p8, %rd6, 4;
	@%p8 bra 	$L__BB0_8;
	add.s64 	%rd41, %rd75, %rd5;
	shl.b64 	%rd42, %rd41, 2;
	add.s64 	%rd43, %rd2, %rd42;
	ld.global.f32 	%f41, [%rd43];
	mad.lo.s64 	%rd44, %rd75, %rd25, %rd4;
	shl.b64 	%rd45, %rd44, 2;
	add.s64 	%rd46, %rd1, %rd45;
	ld.global.f32 	%f42, [%rd46];
	fma.rn.f32 	%f43, %f41, %f42, %f67;
	ld.global.f32 	%f44, [%rd43+4];
	shl.b64 	%rd47, %rd25, 2;
	add.s64 	%rd48, %rd46, %rd47;
	ld.global.f32 	%f45, [%rd48];
	fma.rn.f32 	%f46, %f44, %f45, %f43;
	ld.global.f32 	%f47, [%rd43+8];
	add.s64 	%rd49, %rd48, %rd47;
	ld.global.f32 	%f48, [%rd49];
	fma.rn.f32 	%f49, %f47, %f48, %f46;
	ld.global.f32 	%f50, [%rd43+12];
	add.s64 	%rd50, %rd49, %rd47;
	ld.global.f32 	%f51, [%rd50];
	fma.rn.f32 	%f67, %f50, %f51, %f49;
	add.s64 	%rd75, %rd75, 4;
$L__BB0_8:
	setp.eq.s64 	%p9, %rd18, 0;
	@%p9 bra 	$L__BB0_13;
	setp.eq.s64 	%p10, %rd18, 1;
	@%p10 bra 	$L__BB0_11;
	add.s64 	%rd51, %rd75, %rd5;
	shl.b64 	%rd52, %rd51, 2;
	add.s64 	%rd53, %rd2, %rd52;
	ld.global.f32 	%f53, [%rd53];
	mad.lo.s64 	%rd54, %rd75, %rd25, %rd4;
	shl.b64 	%rd55, %rd54, 2;
	add.s64 	%rd56, %rd1, %rd55;
	ld.global.f32 	%f54, [%rd56];
	fma.rn.f32 	%f55, %f53, %f54, %f67;
	ld.global.f32 	%f56, [%rd53+4];
	shl.b64 	%rd57, %rd25, 2;
	add.s64 	%rd58, %rd56, %rd57;
	ld.global.f32 	%f57, [%rd58];
	fma.rn.f32 	%f67, %f56, %f57, %f55;
	add.s64 	%rd75, %rd75, 2;
$L__BB0_11:
	and.b64  	%rd59, %rd24, 1;
	setp.eq.b64 	%p11, %rd59, 1;
	not.pred 	%p12, %p11;
	@%p12 bra 	$L__BB0_13;
	add.s64 	%rd60, %rd75, %rd5;
	shl.b64 	%rd61, %rd60, 2;
	add.s64 	%rd62, %rd2, %rd61;
	ld.global.f32 	%f58, [%rd62];
	mad.lo.s64 	%rd63, %rd75, %rd25, %rd4;
	shl.b64 	%rd64, %rd63, 2;
	add.s64 	%rd65, %rd1, %rd64;
	ld.global.f32 	%f59, [%rd65];
	fma.rn.f32 	%f67, %f58, %f59, %f67;
$L__BB0_13:
	ld.param.u64 	%rd70, [_Z12simpleMatMulPfS_S_mmm_param_2];
	mad.lo.s64 	%rd66, %rd25, %rd3, %rd4;
	cvta.to.global.u64 	%rd67, %rd70;
	shl.b64 	%rd68, %rd66, 2;
	add.s64 	%rd69, %rd67, %rd68;
	st.global.f32 	[%rd69], %f67;
$L__BB0_14:
	ret;

}
	// .globl	_Z12sharedMatMulPfS_S_mmm
.visible .entry _Z12sharedMatMulPfS_S_mmm(
	.param .u64 .ptr .align 1 _Z12sharedMatMulPfS_S_mmm_param_0,
	.param .u64 .ptr .align 1 _Z12sharedMatMulPfS_S_mmm_param_1,
	.param .u64 .ptr .align 1 _Z12sharedMatMulPfS_S_mmm_param_2,
	.param .u64 _Z12sharedMatMulPfS_S_mmm_param_3,
	.param .u64 _Z12sharedMatMulPfS_S_mmm_param_4,
	.param .u64 _Z12sharedMatMulPfS_S_mmm_param_5
)
{
	.reg .pred 	%p<5>;
	.reg .b32 	%r<17>;
	.reg .b32 	%f<102>;
	.reg .b64 	%rd<36>;
	// demoted variable
	.shared .align 4 .b8 _ZZ12sharedMatMulPfS_S_mmmE5aTile[4096];
	// demoted variable
	.shared .align 4 .b8 _ZZ12sharedMatMulPfS_S_mmmE5bTile[4096];
	ld.param.u64 	%rd13, [_Z12sharedMatMulPfS_S_mmm_param_0];
	ld.param.u64 	%rd14, [_Z12sharedMatMulPfS_S_mmm_param_1];
	ld.param.u64 	%rd15, [_Z12sharedMatMulPfS_S_mmm_param_2];
	ld.param.u64 	%rd18, [_Z12sharedMatMulPfS_S_mmm_param_3];
	ld.param.u64 	%rd16, [_Z12sharedMatMulPfS_S_mmm_param_4];
	ld.param.u64 	%rd17, [_Z12sharedMatMulPfS_S_mmm_param_5];
	mov.u32 	%r7, %ctaid.x;
	mov.u32 	%r8, %ntid.x;
	mov.u32 	%r1, %tid.x;
	mad.lo.s32 	%r9, %r7, %r8, %r1;
	cvt.u64.u32 	%rd1, %r9;
	mov.u32 	%r10, %ctaid.y;
	mov.u32 	%r11, %ntid.y;
	mov.u32 	%r2, %tid.y;
	mad.lo.s32 	%r12, %r10, %r11, %r2;
	cvt.u64.u32 	%rd2, %r12;
	setp.le.u64 	%p1, %rd18, %rd2;
	setp.le.u64 	%p2, %rd17, %rd1;
	or.pred  	%p3, %p1, %p2;
	@%p3 bra 	$L__BB1_4;
	cvt.u64.u32 	%rd19, %r2;
	cvt.u64.u32 	%rd20, %r1;
	add.s64 	%rd21, %rd16, -1;
	shr.u64 	%rd22, %rd21, 5;
	shl.b32 	%r13, %r2, 7;
	mov.u32 	%r14, _ZZ12sharedMatMulPfS_S_mmmE5aTile;
	add.s32 	%r3, %r14, %r13;
	shl.b32 	%r15, %r1, 2;
	add.s32 	%r4, %r3, %r15;
	mov.u32 	%r16, _ZZ12sharedMatMulPfS_S_mmmE5bTile;
	add.s32 	%r6, %r16, %r15;
	add.s32 	%r5, %r6, %r13;
	add.s64 	%rd35, %rd22, 1;
	mad.lo.s64 	%rd23, %rd16, %rd2, %rd20;
	shl.b64 	%rd24, %rd23, 2;
	cvta.to.global.u64 	%rd25, %rd13;
	add.s64 	%rd34, %rd25, %rd24;
	mad.lo.s64 	%rd26, %rd17, %rd19, %rd1;
	shl.b64 	%rd27, %rd26, 2;
	cvta.to.global.u64 	%rd28, %rd14;
	add.s64 	%rd33, %rd28, %rd27;
	shl.b64 	%rd6, %rd17, 7;
	mov.f32 	%f101, 0f00000000;
$L__BB1_2:
	ld.global.f32 	%f4, [%rd34];
	st.shared.f32 	[%r4], %f4;
	ld.global.f32 	%f5, [%rd33];
	st.shared.f32 	[%r5], %f5;
	bar.sync 	0;
	ld.shared.f32 	%f6, [%r3];
	ld.shared.f32 	%f7, [%r6];
	fma.rn.f32 	%f8, %f6, %f7, %f101;
	ld.shared.f32 	%f9, [%r3+4];
	ld.shared.f32 	%f10, [%r6+128];
	fma.rn.f32 	%f11, %f9, %f10, %f8;
	ld.shared.f32 	%f12, [%r3+8];
	ld.shared.f32 	%f13, [%r6+256];
	fma.rn.f32 	%f14, %f12, %f13, %f11;
	ld.shared.f32 	%f15, [%r3+12];
	ld.shared.f32 	%f16, [%r6+384];
	fma.rn.f32 	%f17, %f15, %f16, %f14;
	ld.shared.f32 	%f18, [%r3+16];
	ld.shared.f32 	%f19, [%r6+512];
	fma.rn.f32 	%f20, %f18, %f19, %f17;
	ld.shared.f32 	%f21, [%r3+20];
	ld.shared.f32 	%f22, [%r6+640];
	fma.rn.f32 	%f23, %f21, %f22, %f20;
	ld.shared.f32 	%f24, [%r3+24];
	ld.shared.f32 	%f25, [%r6+768];
	fma.rn.f32 	%f26, %f24, %f25, %f23;
	ld.shared.f32 	%f27, [%r3+28];
	ld.shared.f32 	%f28, [%r6+896];
	fma.rn.f32 	%f29, %f27, %f28, %f26;
	ld.shared.f32 	%f30, [%r3+32];
	ld.shared.f32 	%f31, [%r6+1024];
	fma.rn.f32 	%f32, %f30, %f31, %f29;
	ld.shared.f32 	%f33, [%r3+36];
	ld.shared.f32 	%f34, [%r6+1152];
	fma.rn.f32 	%f35, %f33, %f34, %f32;
	ld.shared.f32 	%f36, [%r3+40];
	ld.shared.f32 	%f37, [%r6+1280];
	fma.rn.f32 	%f38, %f36, %f37, %f35;
	ld.shared.f32 	%f39, [%r3+44];
	ld.shared.f32 	%f40, [%r6+1408];
	fma.rn.f32 	%f41, %f39, %f40, %f38;
	ld.shared.f32 	%f42, [%r3+48];
	ld.shared.f32 	%f43, [%r6+1536];
	fma.rn.f32 	%f44, %f42, %f43, %f41;
	ld.shared.f32 	%f45, [%r3+52];
	ld.shared.f32 	%f46, [%r6+1664];
	fma.rn.f32 	%f47, %f45, %f46, %f44;
	ld.shared.f32 	%f48, [%r3+56];
	ld.shared.f32 	%f49, [%r6+1792];
	fma.rn.f32 	%f50, %f48, %f49, %f47;
	ld.shared.f32 	%f51, [%r3+60];
	ld.shared.f32 	%f52, [%r6+1920];
	fma.rn.f32 	%f53, %f51, %f52, %f50;
	ld.shared.f32 	%f54, [%r3+64];
	ld.shared.f32 	%f55, [%r6+2048];
	fma.rn.f32 	%f56, %f54, %f55, %f53;
	ld.shared.f32 	%f57, [%r3+68];
	ld.shared.f32 	%f58, [%r6+2176];
	fma.rn.f32 	%f59, %f57, %f58, %f56;
	ld.shared.f32 	%f60, [%r3+72];
	ld.shared.f32 	%f61, [%r6+2304];
	fma.rn.f32 	%f62, %f60, %f61, %f59;
	ld.shared.f32 	%f63, [%r3+76];
	ld.shared.f32 	%f64, [%r6+2432];
	fma.rn.f32 	%f65, %f63, %f64, %f62;
	ld.shared.f32 	%f66, [%r3+80];
	ld.shared.f32 	%f67, [%r6+2560];
	fma.rn.f32 	%f68, %f66, %f67, %f65;
	ld.shared.f32 	%f69, [%r3+84];
	ld.shared.f32 	%f70, [%r6+2688];
	fma.rn.f32 	%f71, %f69, %f70, %f68;
	ld.shared.f32 	%f72, [%r3+88];
	ld.shared.f32 	%f73, [%r6+2816];
	fma.rn.f32 	%f74, %f72, %f73, %f71;
	ld.shared.f32 	%f75, [%r3+92];
	ld.shared.f32 	%f76, [%r6+2944];
	fma.rn.f32 	%f77, %f75, %f76, %f74;
	ld.shared.f32 	%f78, [%r3+96];
	ld.shared.f32 	%f79, [%r6+3072];
	fma.rn.f32 	%f80, %f78, %f79, %f77;
	ld.shared.f32 	%f81, [%r3+100];
	ld.shared.f32 	%f82, [%r6+3200];
	fma.rn.f32 	%f83, %f81, %f82, %f80;
	ld.shared.f32 	%f84, [%r3+104];
	ld.shared.f32 	%f85, [%r6+3328];
	fma.rn.f32 	%f86, %f84, %f85, %f83;
	ld.shared.f32 	%f87, [%r3+108];
	ld.shared.f32 	%f88, [%r6+3456];
	fma.rn.f32 	%f89, %f87, %f88, %f86;
	ld.shared.f32 	%f90, [%r3+112];
	ld.shared.f32 	%f91, [%r6+3584];
	fma.rn.f32 	%f92, %f90, %f91, %f89;
	ld.shared.f32 	%f93, [%r3+116];
	ld.shared.f32 	%f94, [%r6+3712];
	fma.rn.f32 	%f95, %f93, %f94, %f92;
	ld.shared.f32 	%f96, [%r3+120];
	ld.shared.f32 	%f97, [%r6+3840];
	fma.rn.f32 	%f98, %f96, %f97, %f95;
	ld.shared.f32 	%f99, [%r3+124];
	ld.shared.f32 	%f100, [%r6+3968];
	fma.rn.f32 	%f101, %f99, %f100, %f98;
	bar.sync 	0;
	add.s64 	%rd35, %rd35, -1;
	add.s64 	%rd34, %rd34, 128;
	add.s64 	%rd33, %rd33, %rd6;
	setp.ne.s64 	%p4, %rd35, 0;
	@%p4 bra 	$L__BB1_2;
	mad.lo.s64 	%rd29, %rd17, %rd2, %rd1;
	cvta.to.global.u64 	%rd30, %rd15;
	shl.b64 	%rd31, %rd29, 2;
	add.s64 	%rd32, %rd30, %rd31;
	st.global.f32 	[%rd32], %f101;
$L__BB1_4:
	ret;

}
	// .globl	_Z20warpIntrinsicsMatMulPfS_S_mmm
.visible .entry _Z20warpIntrinsicsMatMulPfS_S_mmm(
	.param .u64 .ptr .align 1 _Z20warpIntrinsicsMatMulPfS_S_mmm_param_0,
	.param .u64 .ptr .align 1 _Z20warpIntrinsicsMatMulPfS_S_mmm_param_1,
	.param .u64 .ptr .align 1 _Z20warpIntrinsicsMatMulPfS_S_mmm_param_2,
	.param .u64 _Z20warpIntrinsicsMatMulPfS_S_mmm_param_3,
	.param .u64 _Z20warpIntrinsicsMatMulPfS_S_mmm_param_4,
	.param .u64 _Z20warpIntrinsicsMatMulPfS_S_mmm_param_5
)
{
	.reg .pred 	%p<37>;
	.reg .b32 	%r<50>;
	.reg .b32 	%f<102>;
	.reg .b64 	%rd<36>;
	// demoted variable
	.shared .align 4 .b8 _ZZ20warpIntrinsicsMatMulPfS_S_mmmE5aTile[4096];
	// demoted variable
	.shared .align 4 .b8 _ZZ20warpIntrinsicsMatMulPfS_S_mmmE5bTile[4224];
	ld.param.u64 	%rd13, [_Z20warpIntrinsicsMatMulPfS_S_mmm_param_0];
	ld.param.u64 	%rd14, [_Z20warpIntrinsicsMatMulPfS_S_mmm_param_1];
	ld.param.u64 	%rd15, [_Z20warpIntrinsicsMatMulPfS_S_mmm_param_2];
	ld.param.u64 	%rd18, [_Z20warpIntrinsicsMatMulPfS_S_mmm_param_3];
	ld.param.u64 	%rd16, [_Z20warpIntrinsicsMatMulPfS_S_mmm_param_4];
	ld.param.u64 	%rd17, [_Z20warpIntrinsicsMatMulPfS_S_mmm_param_5];
	mov.u32 	%r6, %ctaid.x;
	mov.u32 	%r7, %ntid.x;
	mov.u32 	%r1, %tid.x;
	mad.lo.s32 	%r8, %r6, %r7, %r1;
	cvt.u64.u32 	%rd1, %r8;
	mov.u32 	%r9, %ctaid.y;
	mov.u32 	%r10, %ntid.y;
	mov.u32 	%r2, %tid.y;
	mad.lo.s32 	%r11, %r9, %r10, %r2;
	cvt.u64.u32 	%rd2, %r11;
	setp.le.u64 	%p1, %rd18, %rd2;
	setp.le.u64 	%p2, %rd17, %rd1;
	or.pred  	%p3, %p1, %p2;
	@%p3 bra 	$L__BB2_4;
	cvt.u64.u32 	%rd19, %r2;
	cvt.u64.u32 	%rd20, %r1;
	add.s64 	%rd21, %rd16, -1;
	shr.u64 	%rd22, %rd21, 5;
	shl.b32 	%r12, %r2, 7;
	mov.u32 	%r13, _ZZ20warpIntrinsicsMatMulPfS_S_mmmE5aTile;
	add.s32 	%r14, %r13, %r12;
	shl.b32 	%r15, %r1, 2;
	add.s32 	%r3, %r14, %r15;
	mov.u32 	%r16, _ZZ20warpIntrinsicsMatMulPfS_S_mmmE5bTile;
	add.s32 	%r5, %r16, %r15;
	mad.lo.s32 	%r4, %r2, 132, %r5;
	add.s64 	%rd35, %rd22, 1;
	mad.lo.s64 	%rd23, %rd16, %rd2, %rd20;
	shl.b64 	%rd24, %rd23, 2;
	cvta.to.global.u64 	%rd25, %rd13;
	add.s64 	%rd34, %rd25, %rd24;
	mad.lo.s64 	%rd26, %rd17, %rd19, %rd1;
	shl.b64 	%rd27, %rd26, 2;
	cvta.to.global.u64 	%rd28, %rd14;
	add.s64 	%rd33, %rd28, %rd27;
	shl.b64 	%rd6, %rd17, 7;
	mov.f32 	%f101, 0f00000000;
$L__BB2_2:
	ld.global.f32 	%f4, [%rd34];
	st.shared.f32 	[%r3], %f4;
	ld.global.f32 	%f5, [%rd33];
	st.shared.f32 	[%r4], %f5;
	bar.sync 	0;
	ld.shared.u32 	%r17, [%r3];
	bar.warp.sync 	-1;
	shfl.sync.idx.b32	%r18|%p4, %r17, 0, 31, -1;
	mov.b32 	%f6, %r18;
	ld.shared.f32 	%f7, [%r5];
	fma.rn.f32 	%f8, %f7, %f6, %f101;
	shfl.sync.idx.b32	%r19|%p5, %r17, 1, 31, -1;
	mov.b32 	%f9, %r19;
	ld.shared.f32 	%f10, [%r5+132];
	fma.rn.f32 	%f11, %f10, %f9, %f8;
	shfl.sync.idx.b32	%r20|%p6, %r17, 2, 31, -1;
	mov.b32 	%f12, %r20;
	ld.shared.f32 	%f13, [%r5+264];
	fma.rn.f32 	%f14, %f13, %f12, %f11;
	shfl.sync.idx.b32	%r21|%p7, %r17, 3, 31, -1;
	mov.b32 	%f15, %r21;
	ld.shared.f32 	%f16, [%r5+396];
	fma.rn.f32 	%f17, %f16, %f15, %f14;
	shfl.sync.idx.b32	%r22|%p8, %r17, 4, 31, -1;
	mov.b32 	%f18, %r22;
	ld.shared.f32 	%f19, [%r5+528];
	fma.rn.f32 	%f20, %f19, %f18, %f17;
	shfl.sync.idx.b32	%r23|%p9, %r17, 5, 31, -1;
	mov.b32 	%f21, %r23;
	ld.shared.f32 	%f22, [%r5+660];
	fma.rn.f32 	%f23, %f22, %f21, %f20;
	shfl.sync.idx.b32	%r24|%p10, %r17, 6, 31, -1;
	mov.b32 	%f24, %r24;
	ld.shared.f32 	%f25, [%r5+792];
	fma.rn.f32 	%f26, %f25, %f24, %f23;
	shfl.sync.idx.b32	%r25|%p11, %r17, 7, 31, -1;
	mov.b32 	%f27, %r25;
	ld.shared.f32 	%f28, [%r5+924];
	fma.rn.f32 	%f29, %f28, %f27, %f26;
	shfl.sync.idx.b32	%r26|%p12, %r17, 8, 31, -1;
	mov.b32 	%f30, %r26;
	ld.shared.f32 	%f31, [%r5+1056];
	fma.rn.f32 	%f32, %f31, %f30, %f29;
	shfl.sync.idx.b32	%r27|%p13, %r17, 9, 31, -1;
	mov.b32 	%f33, %r27;
	ld.shared.f32 	%f34, [%r5+1188];
	fma.rn.f32 	%f35, %f34, %f33, %f32;
	shfl.sync.idx.b32	%r28|%p14, %r17, 10, 31, -1;
	mov.b32 	%f36, %r28;
	ld.shared.f32 	%f37, [%r5+1320];
	fma.rn.f32 	%f38, %f37, %f36, %f35;
	shfl.sync.idx.b32	%r29|%p15, %r17, 11, 31, -1;
	mov.b32 	%f39, %r29;
	ld.shared.f32 	%f40, [%r5+1452];
	fma.rn.f32 	%f41, %f40, %f39, %f38;
	shfl.sync.idx.b32	%r30|%p16, %r17, 12, 31, -1;
	mov.b32 	%f42, %r30;
	ld.shared.f32 	%f43, [%r5+1584];
	fma.rn.f32 	%f44, %f43, %f42, %f41;
	shfl.sync.idx.b32	%r31|%p17, %r17, 13, 31, -1;
	mov.b32 	%f45, %r31;
	ld.shared.f32 	%f46, [%r5+1716];
	fma.rn.f32 	%f47, %f46, %f45, %f44;
	shfl.sync.idx.b32	%r32|%p18, %r17, 14, 31, -1;
	mov.b32 	%f48, %r32;
	ld.shared.f32 	%f49, [%r5+1848];
	fma.rn.f32 	%f50, %f49, %f48, %f47;
	shfl.sync.idx.b32	%r33|%p19, %r17, 15, 31, -1;
	mov.b32 	%f51, %r33;
	ld.shared.f32 	%f52, [%r5+1980];
	fma.rn.f32 	%f53, %f52, %f51, %f50;
	shfl.sync.idx.b32	%r34|%p20, %r17, 16, 31, -1;
	mov.b32 	%f54, %r34;
	ld.shared.f32 	%f55, [%r5+2112];
	fma.rn.f32 	%f56, %f55, %f54, %f53;
	shfl.sync.idx.b32	%r35|%p21, %r17, 17, 31, -1;
	mov.b32 	%f57, %r35;
	ld.shared.f32 	%f58, [%r5+2244];
	fma.rn.f32 	%f59, %f58, %f57, %f56;
	shfl.sync.idx.b32	%r36|%p22, %r17, 18, 31, -1;
	mov.b32 	%f60, %r36;
	ld.shared.f32 	%f61, [%r5+2376];
	fma.rn.f32 	%f62, %f61, %f60, %f59;
	shfl.sync.idx.b32	%r37|%p23, %r17, 19, 31, -1;
	mov.b32 	%f63, %r37;
	ld.shared.f32 	%f64, [%r5+2508];
	fma.rn.f32 	%f65, %f64, %f63, %f62;
	shfl.sync.idx.b32	%r38|%p24, %r17, 20, 31, -1;
	mov.b32 	%f66, %r38;
	ld.shared.f32 	%f67, [%r5+2640];
	fma.rn.f32 	%f68, %f67, %f66, %f65;
	shfl.sync.idx.b32	%r39|%p25, %r17, 21, 31, -1;
	mov.b32 	%f69, %r39;
	ld.shared.f32 	%f70, [%r5+2772];
	fma.rn.f32 	%f71, %f70, %f69, %f68;
	shfl.sync.idx.b32	%r40|%p26, %r17, 22, 31, -1;
	mov.b32 	%f72, %r40;
	ld.shared.f32 	%f73, [%r5+2904];
	fma.rn.f32 	%f74, %f73, %f72, %f71;
	shfl.sync.idx.b32	%r41|%p27, %r17, 23, 31, -1;
	mov.b32 	%f75, %r41;
	ld.shared.f32 	%f76, [%r5+3036];
	fma.rn.f32 	%f77, %f76, %f75, %f74;
	shfl.sync.idx.b32	%r42|%p28, %r17, 24, 31, -1;
	mov.b32 	%f78, %r42;
	ld.shared.f32 	%f79, [%r5+3168];
	fma.rn.f32 	%f80, %f79, %f78, %f77;
	shfl.sync.idx.b32	%r43|%p29, %r17, 25, 31, -1;
	mov.b32 	%f81, %r43;
	ld.shared.f32 	%f82, [%r5+3300];
	fma.rn.f32 	%f83, %f82, %f81, %f80;
	shfl.sync.idx.b32	%r44|%p30, %r17, 26, 31, -1;
	mov.b32 	%f84, %r44;
	ld.shared.f32 	%f85, [%r5+3432];
	fma.rn.f32 	%f86, %f85, %f84, %f83;
	shfl.sync.idx.b32	%r45|%p31, %r17, 27, 31, -1;
	mov.b32 	%f87, %r45;
	ld.shared.f32 	%f88, [%r5+3564];
	fma.rn.f32 	%f89, %f88, %f87, %f86;
	shfl.sync.idx.b32	%r46|%p32, %r17, 28, 31, -1;
	mov.b32 	%f90, %r46;
	ld.shared.f32 	%f91, [%r5+3696];
	fma.rn.f32 	%f92, %f91, %f90, %f89;
	shfl.sync.idx.b32	%r47|%p33, %r17, 29, 31, -1;
	mov.b32 	%f93, %r47;
	ld.shared.f32 	%f94, [%r5+3828];
	fma.rn.f32 	%f95, %f94, %f93, %f92;
	shfl.sync.idx.b32	%r48|%p34, %r17, 30, 31, -1;
	mov.b32 	%f96, %r48;
	ld.shared.f32 	%f97, [%r5+3960];
	fma.rn.f32 	%f98, %f97, %f96, %f95;
	shfl.sync.idx.b32	%r49|%p35, %r17, 31, 31, -1;
	mov.b32 	%f99, %r49;
	ld.shared.f32 	%f100, [%r5+4092];
	fma.rn.f32 	%f101, %f100, %f99, %f98;
	bar.sync 	0;
	add.s64 	%rd35, %rd35, -1;
	add.s64 	%rd34, %rd34, 128;
	add.s64 	%rd33, %rd33, %rd6;
	setp.ne.s64 	%p36, %rd35, 0;
	@%p36 bra 	$L__BB2_2;
	mad.lo.s64 	%rd29, %rd17, %rd2, %rd1;
	cvta.to.global.u64 	%rd30, %rd15;
	shl.b64 	%rd31, %rd29, 2;
	add.s64 	%rd32, %rd30, %rd31;
	st.global.f32 	[%rd32], %f101;
$L__BB2_4:
	ret;

}


// ===== COMPILED SASS (sm_100) =====

	.target	sm_100

	.elftype	@"ET_EXEC"


//--------------------- .note.nv.tkinfo           --------------------------
	.section	.note.nv.tkinfo,"",@"SHT_NOTE"
	.sectionflags	@"SHF_NOTE_NV_TKINFO"
	.tkinfo
        /*0018*/ 	.word	0x00000002
        /*0030*/ 	.string	""
        /*0030*/ 	.string	"ptxas"
        /*0030*/ 	.string	"Cuda compilation tools, release 13.0, V13.0.88"
        /*0030*/ 	.string	"Build cuda_13.0.r13.0/compiler.36424714_0"
        /*0030*/ 	.string	"-arch sm_100 -m 64 "



//--------------------- .note.nv.cuinfo           --------------------------
	.section	.note.nv.cuinfo,"",@"SHT_NOTE"
	.sectionflags	@"SHF_NOTE_NV_CUINFO"
        /*0018*/ 	.short	0x0002
        /*001a*/ 	.short	0x0064
        /*001c*/ 	.short	0x0082
	.zero		2


//--------------------- .nv.info                  --------------------------
	.section	.nv.info,"",@"SHT_CUDA_INFO"
	.align	4


	//----- nvinfo : EIATTR_REGCOUNT
	.align		4
        /*0000*/ 	.byte	0x04, 0x2f
        /*0002*/ 	.short	(.L_1 - .L_0)
	.align		4
.L_0:
        /*0004*/ 	.word	index@(_Z12simpleMatMulPfS_S_mmm)
        /*0008*/ 	.word	0x00000020


	//----- nvinfo : EIATTR_FRAME_SIZE
	.align		4
.L_1:
        /*000c*/ 	.byte	0x04, 0x11
        /*000e*/ 	.short	(.L_3 - .L_2)
	.align		4
.L_2:
        /*0010*/ 	.word	index@(_Z12simpleMatMulPfS_S_mmm)
        /*0014*/ 	.word	0x00000000


	//----- nvinfo : EIATTR_REGCOUNT
	.align		4
.L_3:
        /*0018*/ 	.byte	0x04, 0x2f
        /*001a*/ 	.short	(.L_5 - .L_4)
	.align		4
.L_4:
        /*001c*/ 	.word	index@(_Z12sharedMatMulPfS_S_mmm)
        /*0020*/ 	.word	0x00000020


	//----- nvinfo : EIATTR_FRAME_SIZE
	.align		4
.L_5:
        /*0024*/ 	.byte	0x04, 0x11
        /*0026*/ 	.short	(.L_7 - .L_6)
	.align		4
.L_6:
        /*0028*/ 	.word	index@(_Z12sharedMatMulPfS_S_mmm)
        /*002c*/ 	.word	0x00000000


	//----- nvinfo : EIATTR_REGCOUNT
	.align		4
.L_7:
        /*0030*/ 	.byte	0x04, 0x2f
        /*0032*/ 	.short	(.L_9 - .L_8)
	.align		4
.L_8:
        /*0034*/ 	.word	index@(_Z20warpIntrinsicsMatMulPfS_S_mmm)
        /*0038*/ 	.word	0x0000001e


	//----- nvinfo : EIATTR_FRAME_SIZE
	.align		4
.L_9:
        /*003c*/ 	.byte	0x04, 0x11
        /*003e*/ 	.short	(.L_11 - .L_10)
	.align		4
.L_10:
        /*0040*/ 	.word	index@(_Z20warpIntrinsicsMatMulPfS_S_mmm)
        /*0044*/ 	.word	0x00000000


	//----- nvinfo : EIATTR_MIN_STACK_SIZE
	.align		4
.L_11:
        /*0048*/ 	.byte	0x04, 0x12
        /*004a*/ 	.short	(.L_13 - .L_12)
	.align		4
.L_12:
        /*004c*/ 	.word	index@(_Z20warpIntrinsicsMatMulPfS_S_mmm)
        /*0050*/ 	.word	0x00000000


	//----- nvinfo : EIATTR_MIN_STACK_SIZE
	.align		4
.L_13:
        /*0054*/ 	.byte	0x04, 0x12
        /*0056*/ 	.short	(.L_15 - .L_14)
	.align		4
.L_14:
        /*0058*/ 	.word	index@(_Z12sharedMatMulPfS_S_mmm)
        /*005c*/ 	.word	0x00000000


	//----- nvinfo : EIATTR_MIN_STACK_SIZE
	.align		4
.L_15:
        /*0060*/ 	.byte	0x04, 0x12
        /*0062*/ 	.short	(.L_17 - .L_16)
	.align		4
.L_16:
        /*0064*/ 	.word	index@(_Z12simpleMatMulPfS_S_mmm)
        /*0068*/ 	.word	0x00000000
.L_17:


//--------------------- .nv.compat                --------------------------
	.section	.nv.compat,"",@"SHT_CUDA_COMPAT_INFO"
	.align	4
        /*0000*/ 	.byte	0x02, 0x09, 0x00, 0x00, 0x02, 0x02, 0x01, 0x00, 0x02, 0x05, 0x05, 0x00, 0x03, 0x07, 0x01, 0x01
        /*0010*/ 	.byte	0x02, 0x03, 0x00, 0x00, 0x02, 0x06, 0x01, 0x00, 0x04, 0x0b, 0x08, 0x00, 0x09, 0x00, 0x00, 0x00
        /*0020*/ 	.byte	0x00, 0x00, 0x00, 0x00


//--------------------- .nv.info._Z20warpIntrinsicsMatMulPfS_S_mmm --------------------------
	.section	.nv.info._Z20warpIntrinsicsMatMulPfS_S_mmm,"",@"SHT_CUDA_INFO"
	.sectionflags	@""
	.align	4


	//----- nvinfo : EIATTR_CUDA_API_VERSION
	.align		4
        /*0000*/ 	.byte	0x04, 0x37
        /*0002*/ 	.short	(.L_19 - .L_18)
.L_18:
        /*0004*/ 	.word	0x00000082


	//----- nvinfo : EIATTR_KPARAM_INFO
	.align		4
.L_19:
        /*0008*/ 	.byte	0x04, 0x17
        /*000a*/ 	.short	(.L_21 - .L_20)
.L_20:
        /*000c*/ 	.word	0x00000000
        /*0010*/ 	.short	0x0005
        /*0012*/ 	.short	0x0028
        /*0014*/ 	.byte	0x00, 0xf0, 0x21, 0x00


	//----- nvinfo : EIATTR_KPARAM_INFO
	.align		4
.L_21:
        /*0018*/ 	.byte	0x04, 0x17
        /*001a*/ 	.short	(.L_23 - .L_22)
.L_22:
        /*001c*/ 	.word	0x00000000
        /*0020*/ 	.short	0x0004
        /*0022*/ 	.short	0x0020
        /*0024*/ 	.byte	0x00, 0xf0, 0x21, 0x00


	//----- nvinfo : EIATTR_KPARAM_INFO
	.align		4
.L_23:
        /*0028*/ 	.byte	0x04, 0x17
        /*002a*/ 	.short	(.L_25 - .L_24)
.L_24:
        /*002c*/ 	.word	0x00000000
        /*0030*/ 	.short	0x0003
        /*0032*/ 	.short	0x0018
        /*0034*/ 	.byte	0x00, 0xf0, 0x21, 0x00


	//----- nvinfo : EIATTR_KPARAM_INFO
	.align		4
.L_25:
        /*0038*/ 	.byte	0x04, 0x17
        /*003a*/ 	.short	(.L_27 - .L_26)
.L_26:
        /*003c*/ 	.word	0x00000000
        /*0040*/ 	.short	0x0002
        /*0042*/ 	.short	0x0010
        /*0044*/ 	.byte	0x00, 0xf5, 0x21, 0x00


	//----- nvinfo : EIATTR_KPARAM_INFO
	.align		4
.L_27:
        /*0048*/ 	.byte	0x04, 0x17
        /*004a*/ 	.short	(.L_29 - .L_28)
.L_28:
        /*004c*/ 	.word	0x00000000
        /*0050*/ 	.short	0x0001
        /*0052*/ 	.short	0x0008
        /*0054*/ 	.byte	0x00, 0xf5, 0x21, 0x00


	//----- nvinfo : EIATTR_KPARAM_INFO
	.align		4
.L_29:
        /*0058*/ 	.byte	0x04, 0x17
        /*005a*/ 	.short	(.L_31 - .L_30)
.L_30:
        /*005c*/ 	.word	0x00000000
        /*0060*/ 	.short	0x0000
        /*0062*/ 	.short	0x0000
        /*0064*/ 	.byte	0x00, 0xf5, 0x21, 0x00


	//----- nvinfo : EIATTR_SPARSE_MMA_MASK
	.align		4
.L_31:
        /*0068*/ 	.byte	0x03, 0x50
        /*006a*/ 	.short	0x0000


	//----- nvinfo : EIATTR_MAXREG_COUNT
	.align		4
        /*006c*/ 	.byte	0x03, 0x1b
        /*006e*/ 	.short	0x00ff


	//----- nvinfo : EIATTR_NUM_BARRIERS
	.align		4
        /*0070*/ 	.byte	0x02, 0x4c
        /*0072*/ 	.byte	0x01
	.zero		1


	//----- nvinfo : EIATTR_MERCURY_ISA_VERSION
	.align		4
        /*0074*/ 	.byte	0x03, 0x5f
        /*0076*/ 	.short	0x0101


	//----- nvinfo : EIATTR_COOP_GROUP_MASK_REGIDS
	.align		4
        /*0078*/ 	.byte	0x04, 0x29
        /*007a*/ 	.short	(.L_33 - .L_32)


	//   ....[0]....
.L_32:
        /*007c*/ 	.word	0xffffffff


	//   ....[1]....
        /*0080*/ 	.word	0xffffffff


	//   ....[2]....
        /*0084*/ 	.word	0xffffffff


	//   ....[3]....
        /*0088*/ 	.word	0xffffffff


	//   ....[4]....
        /*008c*/ 	.word	0xffffffff


	//   ....[5]....
        /*0090*/ 	.word	0xffffffff


	//   ....[6]....
        /*0094*/ 	.word	0xffffffff


	//   ....[7]....
        /*0098*/ 	.word	0xffffffff


	//   ....[8]....
        /*009c*/ 	.word	0xffffffff


	//   ....[9]....
        /*00a0*/ 	.word	0xffffffff


	//   ....[10]....
        /*00a4*/ 	.word	0xffffffff


	//   ....[11]....
        /*00a8*/ 	.word	0xffffffff


	//   ....[12]....
        /*00ac*/ 	.word	0xffffffff


	//   ....[13]....
        /*00b0*/ 	.word	0xffffffff


	//   ....[14]....
        /*00b4*/ 	.word	0xffffffff


	//   ....[15]....
        /*00b8*/ 	.word	0xffffffff


	//   ....[16]....
        /*00bc*/ 	.word	0xffffffff


	//   ....[17]....
        /*00c0*/ 	.word	0xffffffff


	//   ....[18]....
        /*00c4*/ 	.word	0xffffffff


	//   ....[19]....
        /*00c8*/ 	.word	0xffffffff


	//   ....[20]....
        /*00cc*/ 	.word	0xffffffff


	//   ....[21]....
        /*00d0*/ 	.word	0xffffffff


	//   ....[22]....
        /*00d4*/ 	.word	0xffffffff


	//   ....[23]....
        /*00d8*/ 	.word	0xffffffff


	//   ....[24]....
        /*00dc*/ 	.word	0xffffffff


	//   ....[25]....
        /*00e0*/ 	.word	0xffffffff


	//   ....[26]....
        /*00e4*/ 	.word	0xffffffff


	//   ....[27]....
        /*00e8*/ 	.word	0xffffffff


	//   ....[28]....
        /*00ec*/ 	.word	0xffffffff


	//   ....[29]....
        /*00f0*/ 	.word	0xffffffff


	//   ....[30]....
        /*00f4*/ 	.word	0xffffffff


	//   ....[31]....
        /*00f8*/ 	.word	0xffffffff


	//   ....[32]....
        /*00fc*/ 	.word	0xffffffff


	//----- nvinfo : EIATTR_COOP_GROUP_INSTR_OFFSETS
	.align		4
.L_33:
        /*0100*/ 	.byte	0x04, 0x28
        /*0102*/ 	.short	(.L_35 - .L_34)


	//   ....[0]....
.L_34:
        /*0104*/ 	.word	0x000003f0


	//   ....[1]....
        /*0108*/ 	.word	0x00000470


	//   ....[2]....
        /*010c*/ 	.word	0x00000480


	//   ....[3]....
        /*0110*/ 	.word	0x00000490


	//   ....[4]....
        /*0114*/ 	.word	0x000004a0


	//   ....[5]....
        /*0118*/ 	.word	0x000004e0


	//   ....[6]....
        /*011c*/ 	.word	0x00000500


	//   ....[7]....
        /*0120*/ 	.word	0x00000520


	//   ....[8]....
        /*0124*/ 	.word	0x00000540


	//   ....[9]....
        /*0128*/ 	.word	0x00000580


	//   ....[10]....
        /*012c*/ 	.word	0x000005c0


	//   ....[11]....
        /*0130*/ 	.word	0x000005d0


	//   ....[12]....
        /*0134*/ 	.word	0x00000610


	//   ....[13]....
        /*0138*/ 	.word	0x00000640


	//   ....[14]....
        /*013c*/ 	.word	0x00000680


	//   ....[15]....
        /*0140*/ 	.word	0x00000690


	//   ....[16]....
        /*0144*/ 	.word	0x000006c0


	//   ....[17]....
        /*0148*/ 	.word	0x00000700


	//   ....[18]....
        /*014c*/ 	.word	0x00000740


	//   ....[19]....
        /*0150*/ 	.word	0x00000770


	//   ....[20]....
        /*0154*/ 	.word	0x00000790


	//   ....[21]....
        /*0158*/ 	.word	0x000007c0


	//   ....[22]....
        /*015c*/ 	.word	0x000007f0


	//   ....[23]....
        /*0160*/ 	.word	0x00000820


	//   ....[24]....
        /*0164*/ 	.word	0x00000850


	//   ....[25]....
        /*0168*/ 	.word	0x00000870


	//   ....[26]....
        /*016c*/ 	.word	0x000008a0


	//   ....[27]....
        /*0170*/ 	.word	0x000008e0


	//   ....[28]....
        /*0174*/ 	.word	0x00000930


	//   ....[29]....
        /*0178*/ 	.word	0x00000960


	//   ....[30]....
        /*017c*/ 	.word	0x00000970


	//   ....[31]....
        /*0180*/ 	.word	0x00000990


	//   ....[32]....
        /*0184*/ 	.word	0x000009a0


	//----- nvinfo : EIATTR_VRC_CTA_INIT_COUNT
	.align		4
.L_35:
        /*0188*/ 	.byte	0x02, 0x4a
	.zero		1
	.zero		1


	//----- nvinfo : EIATTR_EXIT_INSTR_OFFSETS
	.align		4
        /*018c*/ 	.byte	0x04, 0x1c
        /*018e*/ 	.short	(.L_37 - .L_36)


	//   ....[0]....
.L_36:
        /*0190*/ 	.word	0x000000f0


	//   ....[1]....
        /*0194*/ 	.word	0x00000a80


	//----- nvinfo : EIATTR_CBANK_PARAM_SIZE
	.align		4
.L_37:
        /*0198*/ 	.byte	0x03, 0x19
        /*019a*/ 	.short	0x0030


	//----- nvinfo : EIATTR_PARAM_CBANK
	.align		4
        /*019c*/ 	.byte	0x04, 0x0a
        /*019e*/ 	.short	(.L_39 - .L_38)
	.align		4
.L_38:
        /*01a0*/ 	.word	index@(.nv.constant0._Z20warpIntrinsicsMatMulPfS_S_mmm)
        /*01a4*/ 	.short	0x0380
        /*01a6*/ 	.short	0x0030


	//----- nvinfo : EIATTR_SW_WAR
	.align		4
.L_39:
        /*01a8*/ 	.byte	0x04, 0x36
        /*01aa*/ 	.short	(.L_41 - .L_40)
.L_40:
        /*01ac*/ 	.word	0x00000008
.L_41:


//--------------------- .nv.info._Z12sharedMatMulPfS_S_mmm --------------------------
	.section	.nv.info._Z12sharedMatMulPfS_S_mmm,"",@"SHT_CUDA_INFO"
	.sectionflags	@""
	.align	4


	//----- nvinfo : EIATTR_CUDA_API_VERSION
	.align		4
        /*0000*/ 	.byte	0x04, 0x37
        /*0002*/ 	.short	(.L_43 - .L_42)
.L_42:
        /*0004*/ 	.word	0x00000082


	//----- nvinfo : EIATTR_KPARAM_INFO
	.align		4
.L_43:
        /*0008*/ 	.byte	0x04, 0x17
        /*000a*/ 	.short	(.L_45 - .L_44)
.L_44:
        /*000c*/ 	.word	0x00000000
        /*0010*/ 	.short	0x0005
        /*0012*/ 	.short	0x0028
        /*0014*/ 	.byte	0x00, 0xf0, 0x21, 0x00


	//----- nvinfo : EIATTR_KPARAM_INFO
	.align		4
.L_45:
        /*0018*/ 	.byte	0x04, 0x17
        /*001a*/ 	.short	(.L_47 - .L_46)
.L_46:
        /*001c*/ 	.word	0x00000000
        /*0020*/ 	.short	0x0004
        /*0022*/ 	.short	0x0020
        /*0024*/ 	.byte	0x00, 0xf0, 0x21, 0x00


	//----- nvinfo : EIATTR_KPARAM_INFO
	.align		4
.L_47:
        /*0028*/ 	.byte	0x04, 0x17
        /*002a*/ 	.short	(.L_49 - .L_48)
.L_48:
        /*002c*/ 	.word	0x00000000
        /*0030*/ 	.short	0x0003
        /*0032*/ 	.short	0x0018
        /*0034*/ 	.byte	0x00, 0xf0, 0x21, 0x00


	//----- nvinfo : EIATTR_KPARAM_INFO
	.align		4
.L_49:
        /*0038*/ 	.byte	0x04, 0x17
        /*003a*/ 	.short	(.L_51 - .L_50)
.L_50:
        /*003c*/ 	.word	0x00000000
        /*0040*/ 	.short	0x0002
        /*0042*/ 	.short	0x0010
        /*0044*/ 	.byte	0x00, 0xf5, 0x21, 0x00


	//----- nvinfo : EIATTR_KPARAM_INFO
	.align		4
.L_51:
        /*0048*/ 	.byte	0x04, 0x17
        /*004a*/ 	.short	(.L_53 - .L_52)
.L_52:
        /*004c*/ 	.word	0x00000000
        /*0050*/ 	.short	0x0001
        /*0052*/ 	.short	0x0008
        /*0054*/ 	.byte	0x00, 0xf5, 0x21, 0x00


	//----- nvinfo : EIATTR_KPARAM_INFO
	.align		4
.L_53:
        /*0058*/ 	.byte	0x04, 0x17
        /*005a*/ 	.short	(.L_55 - .L_54)
.L_54:
        /*005c*/ 	.word	0x00000000
        /*0060*/ 	.short	0x0000
        /*0062*/ 	.short	0x0000
        /*0064*/ 	.byte	0x00, 0xf5, 0x21, 0x00


	//----- nvinfo : EIATTR_SPARSE_MMA_MASK
	.align		4
.L_55:
        /*0068*/ 	.byte	0x03, 0x50
        /*006a*/ 	.short	0x0000


	//----- nvinfo : EIATTR_MAXREG_COUNT
	.align		4
        /*006c*/ 	.byte	0x03, 0x1b
        /*006e*/ 	.short	0x00ff


	//----- nvinfo : EIATTR_NUM_BARRIERS
	.align		4
        /*0070*/ 	.byte	0x02, 0x4c
        /*0072*/ 	.byte	0x01
	.zero		1


	//----- nvinfo : EIATTR_MERCURY_ISA_VERSION
	.align		4
        /*0074*/ 	.byte	0x03, 0x5f
        /*0076*/ 	.short	0x0101


	//----- nvinfo : EIATTR_VRC_CTA_INIT_COUNT
	.align		4
        /*0078*/ 	.byte	0x02, 0x4a
	.zero		1
	.zero		1


	//----- nvinfo : EIATTR_EXIT_INSTR_OFFSETS
	.align		4
        /*007c*/ 	.byte	0x04, 0x1c
        /*007e*/ 	.short	(.L_57 - .L_56)


	//   ....[0]....
.L_56:
        /*0080*/ 	.word	0x000000f0


	//   ....[1]....
        /*0084*/ 	.word	0x000008c0


	//----- nvinfo : EIATTR_CBANK_PARAM_SIZE
	.align		4
.L_57:
        /*0088*/ 	.byte	0x03, 0x19
        /*008a*/ 	.short	0x0030


	//----- nvinfo : EIATTR_PARAM_CBANK
	.align		4
        /*008c*/ 	.byte	0x04, 0x0a
        /*008e*/ 	.short	(.L_59 - .L_58)
	.align		4
.L_58:
        /*0090*/ 	.word	index@(.nv.constant0._Z12sharedMatMulPfS_S_mmm)
        /*0094*/ 	.short	0x0380
        /*0096*/ 	.short	0x0030


	//----- nvinfo : EIATTR_SW_WAR
	.align		4
.L_59:
        /*0098*/ 	.byte	0x04, 0x36
        /*009a*/ 	.short	(.L_61 - .L_60)
.L_60:
        /*009c*/ 	.word	0x00000008
.L_61:


//--------------------- .nv.info._Z12simpleMatMulPfS_S_mmm --------------------------
	.section	.nv.info._Z12simpleMatMulPfS_S_mmm,"",@"SHT_CUDA_INFO"
	.sectionflags	@""
	.align	4


	//----- nvinfo : EIATTR_CUDA_API_VERSION
	.align		4
        /*0000*/ 	.byte	0x04, 0x37
        /*0002*/ 	.short	(.L_63 - .L_62)
.L_62:
        /*0004*/ 	.word	0x00000082


	//----- nvinfo : EIATTR_KPARAM_INFO
	.align		4
.L_63:
        /*0008*/ 	.byte	0x04, 0x17
        /*000a*/ 	.short	(.L_65 - .L_64)
.L_64:
        /*000c*/ 	.word	0x00000000
        /*0010*/ 	.short	0x0005
        /*0012*/ 	.short	0x0028
        /*0014*/ 	.byte	0x00, 0xf0, 0x21, 0x00


	//----- nvinfo : EIATTR_KPARAM_INFO
	.align		4
.L_65:
        /*0018*/ 	.byte	0x04, 0x17
        /*001a*/ 	.short	(.L_67 - .L_66)
.L_66:
        /*001c*/ 	.word	0x00000000
        /*0020*/ 	.short	0x0004
        /*0022*/ 	.short	0x0020
        /*0024*/ 	.byte	0x00, 0xf0, 0x21, 0x00


	//----- nvinfo : EIATTR_KPARAM_INFO
	.align		4
.L_67:
        /*0028*/ 	.byte	0x04, 0x17
        /*002a*/ 	.short	(.L_69 - .L_68)
.L_68:
        /*002c*/ 	.word	0x00000000
        /*0030*/ 	.short	0x0003
        /*0032*/ 	.short	0x0018
        /*0034*/ 	.byte	0x00, 0xf0, 0x21, 0x00


	//----- nvinfo : EIATTR_KPARAM_INFO
	.align		4
.L_69:
        /*0038*/ 	.byte	0x04, 0x17
        /*003a*/ 	.short	(.L_71 - .L_70)
.L_70:
        /*003c*/ 	.word	0x00000000
        /*0040*/ 	.short	0x0002
        /*0042*/ 	.short	0x0010
        /*0044*/ 	.byte	0x00, 0xf5, 0x21, 0x00


	//----- nvinfo : EIATTR_KPARAM_INFO
	.align		4
.L_71:
        /*0048*/ 	.byte	0x04, 0x17
        /*004a*/ 	.short	(.L_73 - .L_72)
.L_72:
        /*004c*/ 	.word	0x00000000
        /*0050*/ 	.short	0x0001
        /*0052*/ 	.short	0x0008
        /*0054*/ 	.byte	0x00, 0xf5, 0x21, 0x00


	//----- nvinfo : EIATTR_KPARAM_INFO
	.align		4
.L_73:
        /*0058*/ 	.byte	0x04, 0x17
        /*005a*/ 	.short	(.L_75 - .L_74)
.L_74:
        /*005c*/ 	.word	0x00000000
        /*0060*/ 	.short	0x0000
        /*0062*/ 	.short	0x0000
        /*0064*/ 	.byte	0x00, 0xf5, 0x21, 0x00


	//----- nvinfo : EIATTR_SPARSE_MMA_MASK
	.align		4
.L_75:
        /*0068*/ 	.byte	0x03, 0x50
        /*006a*/ 	.short	0x0000


	//----- nvinfo : EIATTR_MAXREG_COUNT
	.align		4
        /*006c*/ 	.byte	0x03, 0x1b
        /*006e*/ 	.short	0x00ff


	//----- nvinfo : EIATTR_MERCURY_ISA_VERSION
	.align		4
        /*0070*/ 	.byte	0x03, 0x5f
        /*0072*/ 	.short	0x0101


	//----- nvinfo : EIATTR_VRC_CTA_INIT_COUNT
	.align		4
        /*0074*/ 	.byte	0x02, 0x4a
	.zero		1
	.zero		1


	//----- nvinfo : EIATTR_EXIT_INSTR_OFFSETS
	.align		4
        /*0078*/ 	.byte	0x04, 0x1c
        /*007a*/ 	.short	(.L_77 - .L_76)


	//   ....[0]....
.L_76:
        /*007c*/ 	.word	0x000000f0


	//   ....[1]....
        /*0080*/ 	.word	0x00000c30


	//----- nvinfo : EIATTR_CBANK_PARAM_SIZE
	.align		4
.L_77:
        /*0084*/ 	.byte	0x03, 0x19
        /*0086*/ 	.short	0x0030


	//----- nvinfo : EIATTR_PARAM_CBANK
	.align		4
        /*0088*/ 	.byte	0x04, 0x0a
        /*008a*/ 	.short	(.L_79 - .L_78)
	.align		4
.L_78:
        /*008c*/ 	.word	index@(.nv.constant0._Z12simpleMatMulPfS_S_mmm)
        /*0090*/ 	.short	0x0380
        /*0092*/ 	.short	0x0030


	//----- nvinfo : EIATTR_SW_WAR
	.align		4
.L_79:
        /*0094*/ 	.byte	0x04, 0x36
        /*0096*/ 	.short	(.L_81 - .L_80)
.L_80:
        /*0098*/ 	.word	0x00000008
.L_81:


//--------------------- .nv.callgraph             --------------------------
	.section	.nv.callgraph,"",@"SHT_CUDA_CALLGRAPH"
	.align	4
	.sectionentsize	8
	.align		4
        /*0000*/ 	.word	0x00000000
	.align		4
        /*0004*/ 	.word	0xffffffff
	.align		4
        /*0008*/ 	.word	0x00000000
	.align		4
        /*000c*/ 	.word	0xfffffffe
	.align		4
        /*0010*/ 	.word	0x00000000
	.align		4
        /*0014*/ 	.word	0xfffffffd
	.align		4
        /*0018*/ 	.word	0x00000000
	.align		4
        /*001c*/ 	.word	0xfffffffc


//--------------------- .text._Z20warpIntrinsicsMatMulPfS_S_mmm --------------------------
	.section	.text._Z20warpIntrinsicsMatMulPfS_S_mmm,"ax",@progbits
	.align	128
        .global         _Z20warpIntrinsicsMatMulPfS_S_mmm
        .type           _Z20warpIntrinsicsMatMulPfS_S_mmm,@function
        .size           _Z20warpIntrinsicsMatMulPfS_S_mmm,(.L_x_10 - _Z20warpIntrinsicsMatMulPfS_S_mmm)
        .other          _Z20warpIntrinsicsMatMulPfS_S_mmm,@"STO_CUDA_ENTRY STV_DEFAULT"
_Z20warpIntrinsicsMatMulPfS_S_mmm:
.text._Z20warpIntrinsicsMatMulPfS_S_mmm:
[----:B------:R-:W-:Y:S01]  /*0000*/  LDC R1, c[0x0][0x37c] ;  /* 0x0000df00ff017b82 */ /* 0x000fe20000000800 */
[----:B------:R-:W0:Y:S07]  /*0010*/  S2R R10, SR_TID.X ;  /* 0x00000000000a7919 */ /* 0x000e2e0000002100 */
[----:B------:R-:W0:Y:S01]  /*0020*/  S2UR UR4, SR_CTAID.X ;  /* 0x00000000000479c3 */ /* 0x000e220000002500 */
[----:B------:R-:W1:Y:S01]  /*0030*/  LDCU.64 UR6, c[0x0][0x398] ;  /* 0x00007300ff0677ac */ /* 0x000e620008000a00 */
[----:B------:R-:W2:Y:S06]  /*0040*/  S2R R17, SR_TID.Y ;  /* 0x0000000000117919 */ /* 0x000eac0000002200 */
[----:B------:R-:W0:Y:S08]  /*0050*/  LDC R5, c[0x0][0x360] ;  /* 0x0000d800ff057b82 */ /* 0x000e300000000800 */
[----:B------:R-:W2:Y:S08]  /*0060*/  S2UR UR5, SR_CTAID.Y ;  /* 0x00000000000579c3 */ /* 0x000eb00000002600 */
[----:B------:R-:W2:Y:S08]  /*0070*/  LDC R7, c[0x0][0x364] ;  /* 0x0000d900ff077b82 */ /* 0x000eb00000000800 */
[----:B------:R-:W3:Y:S01]  /*0080*/  LDC.64 R2, c[0x0][0x3a8] ;  /* 0x0000ea00ff027b82 */ /* 0x000ee20000000a00 */
[----:B0-----:R-:W-:-:S02]  /*0090*/  IMAD R4, R5, UR4, R10 ;  /* 0x0000000405047c24 */ /* 0x001fc4000f8e020a */
[----:B--2---:R-:W-:-:S05]  /*00a0*/  IMAD R7, R7, UR5, R17 ;  /* 0x0000000507077c24 */ /* 0x004fca000f8e0211 */
[----:B-1----:R-:W-:Y:S02]  /*00b0*/  ISETP.GE.U32.AND P0, PT, R7, UR6, PT ;  /* 0x0000000607007c0c */ /* 0x002fe4000bf06070 */
[----:B---3--:R-:W-:-:S04]  /*00c0*/  ISETP.GE.U32.AND P1, PT, R4, R2, PT ;  /* 0x000000020400720c */ /* 0x008fc80003f26070 */
[----:B------:R-:W-:-:S04]  /*00d0*/  ISETP.GE.U32.AND.EX P1, PT, RZ, R3, PT, P1 ;  /* 0x00000003ff00720c */ /* 0x000fc80003f26110 */
[----:B------:R-:W-:-:S13]  /*00e0*/  ISETP.GE.U32.OR.EX P0, PT, RZ, UR7, P1, P0 ;  /* 0x00000007ff007c0c */ /* 0x000fda0008f06500 */
[----:B------:R-:W-:Y:S05]  /*00f0*/  @P0 EXIT ;  /* 0x000000000000094d */ /* 0x000fea0003800000 */
[----:B------:R-:W0:Y:S01]  /*0100*/  S2UR UR6, SR_CgaCtaId ;  /* 0x00000000000679c3 */ /* 0x000e220000008800 */
[----:B------:R-:W1:Y:S01]  /*0110*/  LDCU.64 UR8, c[0x0][0x3a0] ;  /* 0x00007400ff0877ac */ /* 0x000e620008000a00 */
[----:B------:R-:W-:Y:S01]  /*0120*/  HFMA2 R11, -RZ, RZ, 0, 0 ;  /* 0x00000000ff0b7431 */ /* 0x000fe200000001ff */
[----:B------:R-:W-:Y:S01]  /*0130*/  MOV R5, RZ ;  /* 0x000000ff00057202 */ /* 0x000fe20000000f00 */
[----:B------:R-:W2:Y:S01]  /*0140*/  LDCU.128 UR12, c[0x0][0x380] ;  /* 0x00007000ff0c77ac */ /* 0x000ea20008000c00 */
[----:B------:R-:W-:Y:S01]  /*0150*/  SHF.L.U64.HI R12, R2, 0x7, R3 ;  /* 0x00000007020c7819 */ /* 0x000fe20000010203 */
[----:B------:R-:W-:Y:S01]  /*0160*/  IMAD.WIDE.U32 R14, R17, R2, R4 ;  /* 0x00000002110e7225 */ /* 0x000fe200078e0004 */
[----:B------:R-:W-:Y:S01]  /*0170*/  UMOV UR4, 0x400 ;  /* 0x0000040000047882 */ /* 0x000fe20000000000 */
[----:B------:R-:W3:Y:S01]  /*0180*/  LDCU.64 UR10, c[0x0][0x358] ;  /* 0x00006b00ff0a77ac */ /* 0x000ee20008000a00 */
[----:B------:R-:W-:Y:S01]  /*0190*/  UIADD3 UR5, UPT, UPT, UR4, 0x1000, URZ ;  /* 0x0000100004057890 */ /* 0x000fe2000fffe0ff */
[----:B-1----:R-:W-:Y:S01]  /*01a0*/  IMAD.WIDE.U32 R8, R7, UR8, R10 ;  /* 0x0000000807087c25 */ /* 0x002fe2000f8e000a */
[----:B------:R-:W-:-:S03]  /*01b0*/  UIADD3 UR7, UP0, UPT, UR8, -0x1, URZ ;  /* 0xffffffff08077890 */ /* 0x000fc6000ff1e0ff */
[----:B------:R-:W-:Y:S01]  /*01c0*/  IMAD R13, R7, UR9, R9 ;  /* 0x00000009070d7c24 */ /* 0x000fe2000f8e0209 */
[----:B0-----:R-:W-:Y:S01]  /*01d0*/  ULEA UR4, UR6, UR4, 0x18 ;  /* 0x0000000406047291 */ /* 0x001fe2000f8ec0ff */
[C---:B--2---:R-:W-:Y:S01]  /*01e0*/  LEA R6, P0, R8.reuse, UR12, 0x2 ;  /* 0x0000000c08067c11 */ /* 0x044fe2000f8010ff */
[----:B------:R-:W-:Y:S01]  /*01f0*/  ULEA UR5, UR6, UR5, 0x18 ;  /* 0x0000000506057291 */ /* 0x000fe2000f8ec0ff */
[C---:B------:R-:W-:Y:S01]  /*0200*/  IMAD R9, R17.reuse, R3, R15 ;  /* 0x0000000311097224 */ /* 0x040fe200078e020f */
[----:B------:R-:W-:Y:S01]  /*0210*/  UIADD3.X UR8, UPT, UPT, UR9, -0x1, URZ, UP0, !UPT ;  /* 0xffffffff09087890 */ /* 0x000fe200087fe4ff */
[----:B------:R-:W-:Y:S01]  /*0220*/  LEA.HI.X R13, R8, UR13, R13, 0x2, P0 ;  /* 0x0000000d080d7c11 */ /* 0x000fe200080f140d */
[----:B------:R-:W-:Y:S01]  /*0230*/  HFMA2 R15, -RZ, RZ, 0, 0 ;  /* 0x00000000ff0f7431 */ /* 0x000fe200000001ff */
[----:B------:R-:W-:Y:S01]  /*0240*/  LEA R11, R17, UR4, 0x7 ;  /* 0x00000004110b7c11 */ /* 0x000fe2000f8e38ff */
[----:B------:R-:W-:Y:S01]  /*0250*/  USHF.R.U64 UR6, UR7, 0x5, UR8 ;  /* 0x0000000507067899 */ /* 0x000fe20008001208 */
[----:B------:R-:W-:-:S02]  /*0260*/  LEA R8, R10, UR5, 0x2 ;  /* 0x000000050a087c11 */ /* 0x000fc4000f8e10ff */
[----:B------:R-:W-:Y:S01]  /*0270*/  LEA R0, P0, R14, UR14, 0x2 ;  /* 0x0000000e0e007c11 */ /* 0x000fe2000f8010ff */
[----:B------:R-:W-:Y:S01]  /*0280*/  UIADD3 UR6, UP0, UPT, UR6, 0x1, URZ ;  /* 0x0000000106067890 */ /* 0x000fe2000ff1e0ff */
[----:B------:R-:W-:Y:S01]  /*0290*/  LEA R11, R10, R11, 0x2 ;  /* 0x0000000b0a0b7211 */ /* 0x000fe200078e10ff */
[----:B------:R-:W-:Y:S01]  /*02a0*/  IMAD R10, R17, 0x84, R8 ;  /* 0x00000084110a7824 */ /* 0x000fe200078e0208 */
[----:B------:R-:W-:Y:S01]  /*02b0*/  LEA.HI.X R9, R14, UR15, R9, 0x2, P0 ;  /* 0x0000000f0e097c11 */ /* 0x000fe200080f1409 */
[----:B---3--:R-:W-:-:S12]  /*02c0*/  ULEA.HI.X UR4, UR8, URZ, URZ, 0x1b, UP0 ;  /* 0x000000ff08047291 */ /* 0x008fd800080fdcff */
.L_x_0:
[----:B------:R-:W-:Y:S02]  /*02d0*/  MOV R18, R6 ;  /* 0x0000000600127202 */ /* 0x000fe40000000f00 */
[----:B------:R-:W-:Y:S02]  /*02e0*/  MOV R19, R13 ;  /* 0x0000000d00137202 */ /* 0x000fe40000000f00 */
[----:B------:R-:W-:Y:S02]  /*02f0*/  MOV R17, R9 ;  /* 0x0000000900117202 */ /* 0x000fe40000000f00 */
[----:B------:R-:W-:Y:S01]  /*0300*/  MOV R16, R0 ;  /* 0x0000000000107202 */ /* 0x000fe20000000f00 */
[----:B------:R-:W2:Y:S04]  /*0310*/  LDG.E R20, desc[UR10][R18.64] ;  /* 0x0000000a12147981 */ /* 0x000ea8000c1e1900 */
[----:B------:R-:W3:Y:S01]  /*0320*/  LDG.E R17, desc[UR10][R16.64] ;  /* 0x0000000a10117981 */ /* 0x000ee2000c1e1900 */
[----:B------:R-:W-:Y:S01]  /*0330*/  UIADD3 UR6, UP0, UPT, UR6, -0x1, URZ ;  /* 0xffffffff06067890 */ /* 0x000fe2000ff1e0ff */
[----:B------:R-:W-:-:S02]  /*0340*/  IADD3 R6, P0, PT, R6, 0x80, RZ ;  /* 0x0000008006067810 */ /* 0x000fc40007f1e0ff */
[----:B------:R-:W-:Y:S01]  /*0350*/  LEA R0, P1, R2, R0, 0x7 ;  /* 0x0000000002007211 */ /* 0x000fe200078238ff */
[----:B------:R-:W-:Y:S01]  /*0360*/  UIADD3.X UR4, UPT, UPT, UR4, -0x1, URZ, UP0, !UPT ;  /* 0xffffffff04047890 */ /* 0x000fe200087fe4ff */
[----:B------:R-:W-:Y:S01]  /*0370*/  IADD3.X R13, PT, PT, RZ, R13, RZ, P0, !PT ;  /* 0x0000000dff0d7210 */ /* 0x000fe200007fe4ff */
[----:B------:R-:W-:Y:S01]  /*0380*/  UISETP.NE.U32.AND UP0, UPT, UR6, URZ, UPT ;  /* 0x000000ff0600728c */ /* 0x000fe2000bf05070 */
[----:B------:R-:W-:-:S03]  /*0390*/  IADD3.X R9, PT, PT, R9, R12, RZ, P1, !PT ;  /* 0x0000000c09097210 */ /* 0x000fc60000ffe4ff */
[----:B------:R-:W-:Y:S01]  /*03a0*/  UISETP.NE.AND.EX UP0, UPT, UR4, URZ, UPT, UP0 ;  /* 0x000000ff0400728c */ /* 0x000fe2000bf05300 */
[----:B--2---:R-:W-:Y:S04]  /*03b0*/  STS [R11], R20 ;  /* 0x000000140b007388 */ /* 0x004fe80000000800 */
[----:B---3--:R-:W-:Y:S01]  /*03c0*/  STS [R10], R17 ;  /* 0x000000110a007388 */ /* 0x008fe20000000800 */
[----:B------:R-:W-:Y:S06]  /*03d0*/  BAR.SYNC.DEFER_BLOCKING 0x0 ;  /* 0x0000000000007b1d */ /* 0x000fec0000010000 */
[----:B------:R-:W0:Y:S01]  /*03e0*/  LDS R14, [R11] ;  /* 0x000000000b0e7984 */ /* 0x000e220000000800 */
[----:B------:R-:W-:-:S03]  /*03f0*/  NOP ;  /* 0x0000000000007918 */ /* 0x000fc60000000000 */
[----:B------:R-:W-:Y:S04]  /*0400*/  LDS R24, [R8] ;  /* 0x0000000008187984 */ /* 0x000fe80000000800 */
[----:B------:R-:W-:Y:S04]  /*0410*/  LDS R26, [R8+0x84] ;  /* 0x00008400081a7984 */ /* 0x000fe80000000800 */
[----:B------:R-:W-:Y:S04]  /*0420*/  LDS R23, [R8+0x108] ;  /* 0x0001080008177984 */ /* 0x000fe80000000800 */
[----:B------:R-:W-:Y:S04]  /*0430*/  LDS R18, [R8+0x18c] ;  /* 0x00018c0008127984 */ /* 0x000fe80000000800 */
[----:B------:R-:W-:Y:S04]  /*0440*/  LDS R19, [R8+0x210] ;  /* 0x0002100008137984 */ /* 0x000fe80000000800 */
[----:B------:R-:W-:Y:S04]  /*0450*/  LDS R21, [R8+0x294] ;  /* 0x0002940008157984 */ /* 0x000fe80000000800 */
[----:B------:R-:W-:Y:S04]  /*0460*/  LDS R20, [R8+0x318] ;  /* 0x0003180008147984 */ /* 0x000fe80000000800 */
[----:B0-----:R-:W0:Y:S04]  /*0470*/  SHFL.IDX PT, R22, R14, RZ, 0x1f ;  /* 0x00001fff0e167589 */ /* 0x001e2800000e0000 */
[----:B------:R-:W1:Y:S04]  /*0480*/  SHFL.IDX PT, R25, R14, 0x1, 0x1f ;  /* 0x00201f000e197f89 */ /* 0x000e6800000e0000 */
[----:B------:R-:W2:Y:S04]  /*0490*/  SHFL.IDX PT, R16, R14, 0x2, 0x1f ;  /* 0x00401f000e107f89 */ /* 0x000ea800000e0000 */
[----:B------:R-:W3:Y:S01]  /*04a0*/  SHFL.IDX PT, R17, R14, 0x3, 0x1f ;  /* 0x00601f000e117f89 */ /* 0x000ee200000e0000 */
[----:B0-----:R-:W-:-:S03]  /*04b0*/  FFMA R22, R22, R24, R15 ;  /* 0x0000001816167223 */ /* 0x001fc6000000000f */
[----:B------:R-:W-:Y:S01]  /*04c0*/  LDS R15, [R8+0x39c] ;  /* 0x00039c00080f7984 */ /* 0x000fe20000000800 */
[----:B-1----:R-:W-:-:S03]  /*04d0*/  FFMA R25, R25, R26, R22 ;  /* 0x0000001a19197223 */ /* 0x002fc60000000016 */
[----:B------:R-:W0:Y:S01]  /*04e0*/  SHFL.IDX PT, R24, R14, 0x4, 0x1f ;  /* 0x00801f000e187f89 */ /* 0x000e2200000e0000 */
[----:B--2---:R-:W-:-:S03]  /*04f0*/  FFMA R26, R16, R23, R25 ;  /* 0x00000017101a7223 */ /* 0x004fc60000000019 */
[----:B------:R-:W1:Y:S01]  /*0500*/  SHFL.IDX PT, R22, R14, 0x5, 0x1f ;  /* 0x00a01f000e167f89 */ /* 0x000e6200000e0000 */
[----:B---3--:R-:W-:-:S03]  /*0510*/  FFMA R25, R17, R18, R26 ;  /* 0x0000001211197223 */ /* 0x008fc6000000001a */
[----:B------:R-:W2:Y:S04]  /*0520*/  SHFL.IDX PT, R23, R14, 0x6, 0x1f ;  /* 0x00c01f000e177f89 */ /* 0x000ea800000e0000 */
[----:B------:R-:W-:Y:S04]  /*0530*/  LDS R16, [R8+0x420] ;  /* 0x0004200008107984 */ /* 0x000fe80000000800 */
[----:B------:R-:W3:Y:S04]  /*0540*/  SHFL.IDX PT, R26, R14, 0x7, 0x1f ;  /* 0x00e01f000e1a7f89 */ /* 0x000ee800000e0000 */
[----:B------:R-:W-:Y:S04]  /*0550*/  LDS R18, [R8+0x4a4] ;  /* 0x0004a40008127984 */ /* 0x000fe80000000800 */
[----:B------:R-:W-:Y:S01]  /*0560*/  LDS R17, [R8+0x528] ;  /* 0x0005280008117984 */ /* 0x000fe20000000800 */
[----:B0-----:R-:W-:-:S03]  /*0570*/  FFMA R27, R24, R19, R25 ;  /* 0x00000013181b7223 */ /* 0x001fc60000000019 */
[----:B------:R-:W0:Y:S01]  /*0580*/  SHFL.IDX PT, R25, R14, 0x8, 0x1f ;  /* 0x01001f000e197f89 */ /* 0x000e2200000e0000 */
[----:B-1----:R-:W-:-:S03]  /*0590*/  FFMA R22, R22, R21, R27 ;  /* 0x0000001516167223 */ /* 0x002fc6000000001b */
[----:B------:R-:W-:Y:S01]  /*05a0*/  LDS R19, [R8+0x5ac] ;  /* 0x0005ac0008137984 */ /* 0x000fe20000000800 */
[----:B--2---:R-:W-:-:S03]  /*05b0*/  FFMA R23, R23, R20, R22 ;  /* 0x0000001417177223 */ /* 0x004fc60000000016 */
[----:B------:R-:W1:Y:S04]  /*05c0*/  SHFL.IDX PT, R21, R14, 0x9, 0x1f ;  /* 0x01201f000e157f89 */ /* 0x000e6800000e0000 */
[----:B------:R-:W2:Y:S01]  /*05d0*/  SHFL.IDX PT, R24, R14, 0xa, 0x1f ;  /* 0x01401f000e187f89 */ /* 0x000ea200000e0000 */
[----:B---3--:R-:W-:-:S03]  /*05e0*/  FFMA R26, R26, R15, R23 ;  /* 0x0000000f1a1a7223 */ /* 0x008fc60000000017 */
[----:B------:R-:W-:Y:S04]  /*05f0*/  LDS R22, [R8+0x630] ;  /* 0x0006300008167984 */ /* 0x000fe80000000800 */
[----:B------:R-:W-:Y:S04]  /*0600*/  LDS R23, [R8+0x6b4] ;  /* 0x0006b40008177984 */ /* 0x000fe80000000800 */
[----:B------:R-:W3:Y:S01]  /*0610*/  SHFL.IDX PT, R20, R14, 0xb, 0x1f ;  /* 0x01601f000e147f89 */ /* 0x000ee200000e0000 */
[----:B0-----:R-:W-:-:S03]  /*0620*/  FFMA R26, R25, R16, R26 ;  /* 0x00000010191a7223 */ /* 0x001fc6000000001a */
[----:B------:R-:W-:Y:S04]  /*0630*/  LDS R15, [R8+0x738] ;  /* 0x00073800080f7984 */ /* 0x000fe80000000800 */
[----:B------:R-:W0:Y:S01]  /*0640*/  SHFL.IDX PT, R25, R14, 0xc, 0x1f ;  /* 0x01801f000e197f89 */ /* 0x000e2200000e0000 */
[----:B-1----:R-:W-:-:S03]  /*0650*/  FFMA R21, R21, R18, R26 ;  /* 0x0000001215157223 */ /* 0x002fc6000000001a */
[----:B------:R-:W-:Y:S01]  /*0660*/  LDS R16, [R8+0x7bc] ;  /* 0x0007bc0008107984 */ /* 0x000fe20000000800 */
[----:B--2---:R-:W-:-:S03]  /*0670*/  FFMA R21, R24, R17, R21 ;  /* 0x0000001118157223 */ /* 0x004fc60000000015 */
[----:B------:R-:W1:Y:S04]  /*0680*/  SHFL.IDX PT, R26, R14, 0xd, 0x1f ;  /* 0x01a01f000e1a7f89 */ /* 0x000e6800000e0000 */
[----:B------:R-:W2:Y:S04]  /*0690*/  SHFL.IDX PT, R18, R14, 0xe, 0x1f ;  /* 0x01c01f000e127f89 */ /* 0x000ea800000e0000 */
[----:B------:R-:W-:Y:S01]  /*06a0*/  LDS R17, [R8+0x840] ;  /* 0x0008400008117984 */ /* 0x000fe20000000800 */
[----:B---3--:R-:W-:-:S03]  /*06b0*/  FFMA R24, R20, R19, R21 ;  /* 0x0000001314187223 */ /* 0x008fc60000000015 */
[----:B------:R-:W3:Y:S04]  /*06c0*/  SHFL.IDX PT, R21, R14, 0xf, 0x1f ;  /* 0x01e01f000e157f89 */ /* 0x000ee800000e0000 */
[----:B------:R-:W-:Y:S01]  /*06d0*/  LDS R20, [R8+0x8c4] ;  /* 0x0008c40008147984 */ /* 0x000fe20000000800 */
[----:B0-----:R-:W-:-:S03]  /*06e0*/  FFMA R25, R25, R22, R24 ;  /* 0x0000001619197223 */ /* 0x001fc60000000018 */
[----:B------:R-:W-:Y:S04]  /*06f0*/  LDS R19, [R8+0x948] ;  /* 0x0009480008137984 */ /* 0x000fe80000000800 */
[----:B------:R-:W0:Y:S01]  /*0700*/  SHFL.IDX PT, R24, R14, 0x10, 0x1f ;  /* 0x02001f000e187f89 */ /* 0x000e2200000e0000 */
[----:B-1----:R-:W-:-:S03]  /*0710*/  FFMA R25, R26, R23, R25 ;  /* 0x000000171a197223 */ /* 0x002fc60000000019 */
[----:B------:R-:W-:Y:S01]  /*0720*/  LDS R22, [R8+0x9cc] ;  /* 0x0009cc0008167984 */ /* 0x000fe20000000800 */
[----:B--2---:R-:W-:-:S03]  /*0730*/  FFMA R26, R18, R15, R25 ;  /* 0x0000000f121a7223 */ /* 0x004fc60000000019 */
[----:B------:R-:W1:Y:S04]  /*0740*/  SHFL.IDX PT, R23, R14, 0x11, 0x1f ;  /* 0x02201f000e177f89 */ /* 0x000e6800000e0000 */
[----:B------:R-:W-:Y:S01]  /*0750*/  LDS R15, [R8+0xa50] ;  /* 0x000a5000080f7984 */ /* 0x000fe20000000800 */
[----:B---3--:R-:W-:-:S03]  /*0760*/  FFMA R27, R21, R16, R26 ;  /* 0x00000010151b7223 */ /* 0x008fc6000000001a */
[----:B------:R-:W2:Y:S04]  /*0770*/  SHFL.IDX PT, R18, R14, 0x12, 0x1f ;  /* 0x02401f000e127f89 */ /* 0x000ea800000e0000 */
[----:B------:R-:W-:Y:S04]  /*0780*/  LDS R16, [R8+0xad4] ;  /* 0x000ad40008107984 */ /* 0x000fe80000000800 */
[----:B------:R-:W3:Y:S01]  /*0790*/  SHFL.IDX PT, R25, R14, 0x13, 0x1f ;  /* 0x02601f000e197f89 */ /* 0x000ee200000e0000 */
[----:B0-----:R-:W-:-:S03]  /*07a0*/  FFMA R26, R24, R17, R27 ;  /* 0x00000011181a7223 */ /* 0x001fc6000000001b */
[----:B------:R-:W-:Y:S04]  /*07b0*/  LDS R21, [R8+0xb58] ;  /* 0x000b580008157984 */ /* 0x000fe80000000800 */
[----:B------:R-:W0:Y:S01]  /*07c0*/  SHFL.IDX PT, R24, R14, 0x14, 0x1f ;  /* 0x02801f000e187f89 */ /* 0x000e2200000e0000 */
[----:B-1----:R-:W-:-:S03]  /*07d0*/  FFMA R27, R23, R20, R26 ;  /* 0x00000014171b7223 */ /* 0x002fc6000000001a */
[----:B------:R-:W-:Y:S04]  /*07e0*/  LDS R17, [R8+0xbdc] ;  /* 0x000bdc0008117984 */ /* 0x000fe80000000800 */
[----:B------:R-:W1:Y:S01]  /*07f0*/  SHFL.IDX PT, R23, R14, 0x15, 0x1f ;  /* 0x02a01f000e177f89 */ /* 0x000e6200000e0000 */
[----:B--2---:R-:W-:-:S03]  /*0800*/  FFMA R26, R18, R19, R27 ;  /* 0x00000013121a7223 */ /* 0x004fc6000000001b */
[----:B------:R-:W-:Y:S04]  /*0810*/  LDS R20, [R8+0xc60] ;  /* 0x000c600008147984 */ /* 0x000fe80000000800 */
[----:B------:R-:W2:Y:S01]  /*0820*/  SHFL.IDX PT, R18, R14, 0x16, 0x1f ;  /* 0x02c01f000e127f89 */ /* 0x000ea200000e0000 */
[----:B---3--:R-:W-:-:S03]  /*0830*/  FFMA R25, R25, R22, R26 ;  /* 0x0000001619197223 */ /* 0x008fc6000000001a */
[----:B------:R-:W-:Y:S04]  /*0840*/  LDS R22, [R8+0xce4] ;  /* 0x000ce40008167984 */ /* 0x000fe80000000800 */
[----:B------:R-:W3:Y:S01]  /*0850*/  SHFL.IDX PT, R26, R14, 0x17, 0x1f ;  /* 0x02e01f000e1a7f89 */ /* 0x000ee200000e0000 */
[----:B0-----:R-:W-:-:S03]  /*0860*/  FFMA R24, R24, R15, R25 ;  /* 0x0000000f18187223 */ /* 0x001fc60000000019 */
[----:B------:R-:W0:Y:S04]  /*0870*/  SHFL.IDX PT, R19, R14, 0x18, 0x1f ;  /* 0x03001f000e137f89 */ /* 0x000e2800000e0000 */
[----:B------:R-:W-:Y:S01]  /*0880*/  LDS R15, [R8+0xd68] ;  /* 0x000d6800080f7984 */ /* 0x000fe20000000800 */
[----:B-1----:R-:W-:-:S03]  /*0890*/  FFMA R25, R23, R16, R24 ;  /* 0x0000001017197223 */ /* 0x002fc60000000018 */
[----:B------:R-:W1:Y:S04]  /*08a0*/  SHFL.IDX PT, R23, R14, 0x19, 0x1f ;  /* 0x03201f000e177f89 */ /* 0x000e6800000e0000 */
[----:B------:R-:W-:Y:S01]  /*08b0*/  LDS R16, [R8+0xdec] ;  /* 0x000dec0008107984 */ /* 0x000fe20000000800 */
[----:B--2---:R-:W-:-:S03]  /*08c0*/  FFMA R25, R18, R21, R25 ;  /* 0x0000001512197223 */ /* 0x004fc60000000019 */
[----:B------:R-:W-:Y:S04]  /*08d0*/  LDS R21, [R8+0xe70] ;  /* 0x000e700008157984 */ /* 0x000fe80000000800 */
[----:B------:R-:W2:Y:S01]  /*08e0*/  SHFL.IDX PT, R24, R14, 0x1a, 0x1f ;  /* 0x03401f000e187f89 */ /* 0x000ea200000e0000 */
[----:B---3--:R-:W-:-:S03]  /*08f0*/  FFMA R26, R26, R17, R25 ;  /* 0x000000111a1a7223 */ /* 0x008fc60000000019 */
[----:B------:R-:W-:Y:S01]  /*0900*/  LDS R18, [R8+0xef4] ;  /* 0x000ef40008127984 */ /* 0x000fe20000000800 */
[----:B0-----:R-:W-:-:S03]  /*0910*/  FFMA R26, R19, R20, R26 ;  /* 0x00000014131a7223 */ /* 0x001fc6000000001a */
[----:B------:R-:W-:Y:S04]  /*0920*/  LDS R17, [R8+0xf78] ;  /* 0x000f780008117984 */ /* 0x000fe80000000800 */
[----:B------:R-:W0:Y:S01]  /*0930*/  SHFL.IDX PT, R25, R14, 0x1b, 0x1f ;  /* 0x03601f000e197f89 */ /* 0x000e2200000e0000 */
[----:B-1----:R-:W-:-:S03]  /*0940*/  FFMA R27, R23, R22, R26 ;  /* 0x00000016171b7223 */ /* 0x002fc6000000001a */
[----:B------:R-:W-:Y:S04]  /*0950*/  LDS R19, [R8+0xffc] ;  /* 0x000ffc0008137984 */ /* 0x000fe80000000800 */
[----:B------:R-:W1:Y:S04]  /*0960*/  SHFL.IDX PT, R20, R14, 0x1c, 0x1f ;  /* 0x03801f000e147f89 */ /* 0x000e6800000e0000 */
[----:B------:R-:W3:Y:S01]  /*0970*/  SHFL.IDX PT, R23, R14, 0x1d, 0x1f ;  /* 0x03a01f000e177f89 */ /* 0x000ee200000e0000 */
[----:B--2---:R-:W-:-:S03]  /*0980*/  FFMA R24, R24, R15, R27 ;  /* 0x0000000f18187223 */ /* 0x004fc6000000001b */
[----:B------:R-:W2:Y:S04]  /*0990*/  SHFL.IDX PT, R22, R14, 0x1e, 0x1f ;  /* 0x03c01f000e167f89 */ /* 0x000ea800000e0000 */
[----:B------:R-:W4:Y:S01]  /*09a0*/  SHFL.IDX PT, R15, R14, 0x1f, 0x1f ;  /* 0x03e01f000e0f7f89 */ /* 0x000f2200000e0000 */
[----:B0-----:R-:W-:-:S04]  /*09b0*/  FFMA R25, R25, R16, R24 ;  /* 0x0000001019197223 */ /* 0x001fc80000000018 */
[----:B-1----:R-:W-:-:S04]  /*09c0*/  FFMA R20, R20, R21, R25 ;  /* 0x0000001514147223 */ /* 0x002fc80000000019 */
[----:B---3--:R-:W-:-:S04]  /*09d0*/  FFMA R23, R23, R18, R20 ;  /* 0x0000001217177223 */ /* 0x008fc80000000014 */
[----:B--2---:R-:W-:-:S04]  /*09e0*/  FFMA R22, R22, R17, R23 ;  /* 0x0000001116167223 */ /* 0x004fc80000000017 */
[----:B----4-:R-:W-:Y:S01]  /*09f0*/  FFMA R15, R15, R19, R22 ;  /* 0x000000130f0f7223 */ /* 0x010fe20000000016 */
[----:B------:R-:W-:Y:S06]  /*0a00*/  BAR.SYNC.DEFER_BLOCKING 0x0 ;  /* 0x0000000000007b1d */ /* 0x000fec0000010000 */
[----:B------:R-:W-:Y:S05]  /*0a10*/  BRA.U UP0, `(.L_x_0) ;  /* 0xfffffff9002c7547 */ /* 0x000fea000b83ffff */
[----:B------:R-:W0:Y:S01]  /*0a20*/  LDCU.64 UR4, c[0x0][0x390] ;  /* 0x00007200ff0477ac */ /* 0x000e220008000a00 */
[----:B------:R-:W-:-:S04]  /*0a30*/  IMAD.WIDE.U32 R4, R7, R2, R4 ;  /* 0x0000000207047225 */ /* 0x000fc800078e0004 */
[----:B------:R-:W-:Y:S01]  /*0a40*/  IMAD R3, R7, R3, R5 ;  /* 0x0000000307037224 */ /* 0x000fe200078e0205 */
[----:B0-----:R-:W-:-:S04]  /*0a50*/  LEA R2, P0, R4, UR4, 0x2 ;  /* 0x0000000404027c11 */ /* 0x001fc8000f8010ff */
[----:B------:R-:W-:-:S05]  /*0a60*/  LEA.HI.X R3, R4, UR5, R3, 0x2, P0 ;  /* 0x0000000504037c11 */ /* 0x000fca00080f1403 */
[----:B------:R-:W-:Y:S01]  /*0a70*/  STG.E desc[UR10][R2.64], R15 ;  /* 0x0000000f02007986 */ /* 0x000fe2000c10190a */
[----:B------:R-:W-:Y:S05]  /*0a80*/  EXIT ;  /* 0x000000000000794d */ /* 0x000fea0003800000 */
.L_x_1:
[----:B------:R-:W-:-:S00]  /*0a90*/  BRA `(.L_x_1) ;  /* 0xfffffffc00fc7947 */ /* 0x000fc0000383ffff */
[----:B------:R-:W-:-:S00]  /*0aa0*/  NOP ;  /* 0x0000000000007918 */ /* 0x000fc00000000000 */
        /* <DEDUP_REMOVED lines=13> */
.L_x_10:


//--------------------- .text._Z12sharedMatMulPfS_S_mmm --------------------------
	.section	.text._Z12sharedMatMulPfS_S_mmm,"ax",@progbits
	.align	128
        .global         _Z12sharedMatMulPfS_S_mmm
        .type           _Z12sharedMatMulPfS_S_mmm,@function
        .size           _Z12sharedMatMulPfS_S_mmm,(.L_x_11 - _Z12sharedMatMulPfS_S_mmm)
        .other          _Z12sharedMatMulPfS_S_mmm,@"STO_CUDA_ENTRY STV_DEFAULT"
_Z12sharedMatMulPfS_S_mmm:
.text._Z12sharedMatMulPfS_S_mmm:
        /* <DEDUP_REMOVED lines=20> */
[----:B------:R-:W-:Y:S01]  /*0140*/  HFMA2 R11, -RZ, RZ, 0, 0 ;  /* 0x00000000ff0b7431 */ /* 0x000fe200000001ff */
[----:B------:R-:W2:Y:S01]  /*0150*/  LDCU.128 UR12, c[0x0][0x380] ;  /* 0x00007000ff0c77ac */ /* 0x000ea20008000c00 */
[C---:B------:R-:W-:Y:S01]  /*0160*/  IMAD.WIDE.U32 R8, R13.reuse, R4, R22 ;  /* 0x000000040d087225 */ /* 0x040fe200078e0016 */
[----:B------:R-:W-:Y:S01]  /*0170*/  UMOV UR4, 0x400 ;  /* 0x0000040000047882 */ /* 0x000fe20000000000 */
[----:B------:R-:W3:Y:S02]  /*0180*/  LDCU.64 UR10, c[0x0][0x358] ;  /* 0x00006b00ff0a77ac */ /* 0x000ee40008000a00 */
[----:B------:R-:W-:Y:S01]  /*0190*/  IMAD R7, R13, R5, R9 ;  /* 0x000000050d077224 */ /* 0x000fe200078e0209 */
[----:B-1----:R-:W-:-:S02]  /*01a0*/  UIADD3 UR6, UP0, UPT, UR8, -0x1, URZ ;  /* 0xffffffff08067890 */ /* 0x002fc4000ff1e0ff */
[C---:B------:R-:W-:Y:S02]  /*01b0*/  IMAD.WIDE.U32 R2, R20.reuse, UR8, R18 ;  /* 0x0000000814027c25 */ /* 0x040fe4000f8e0012 */
[----:B------:R-:W-:Y:S02]  /*01c0*/  UIADD3.X UR7, UPT, UPT, UR9, -0x1, URZ, UP0, !UPT ;  /* 0xffffffff09077890 */ /* 0x000fe400087fe4ff */
[----:B------:R-:W-:Y:S01]  /*01d0*/  IMAD R3, R20, UR9, R3 ;  /* 0x0000000914037c24 */ /* 0x000fe2000f8e0203 */
[----:B0-----:R-:W-:Y:S01]  /*01e0*/  ULEA UR8, UR5, UR4, 0x18 ;  /* 0x0000000405087291 */ /* 0x001fe2000f8ec0ff */
[----:B--2---:R-:W-:Y:S01]  /*01f0*/  LEA R0, P0, R2, UR12, 0x2 ;  /* 0x0000000c02007c11 */ /* 0x004fe2000f8010ff */
[----:B------:R-:W-:Y:S01]  /*0200*/  UIADD3 UR4, UPT, UPT, UR4, 0x1000, URZ ;  /* 0x0000100004047890 */ /* 0x000fe2000fffe0ff */
[----:B------:R-:W-:Y:S01]  /*0210*/  LEA R6, P1, R8, UR14, 0x2 ;  /* 0x0000000e08067c11 */ /* 0x000fe2000f8210ff */
[----:B------:R-:W-:Y:S01]  /*0220*/  USHF.R.U64 UR6, UR6, 0x5, UR7 ;  /* 0x0000000506067899 */ /* 0x000fe20008001207 */
[----:B------:R-:W-:Y:S01]  /*0230*/  LEA.HI.X R3, R2, UR13, R3, 0x2, P0 ;  /* 0x0000000d02037c11 */ /* 0x000fe200080f1403 */
[----:B------:R-:W-:Y:S01]  /*0240*/  ULEA UR4, UR5, UR4, 0x18 ;  /* 0x0000000405047291 */ /* 0x000fe2000f8ec0ff */
[----:B------:R-:W-:Y:S01]  /*0250*/  LEA R19, R13, UR8, 0x7 ;  /* 0x000000080d137c11 */ /* 0x000fe2000f8e38ff */
[----:B------:R-:W-:Y:S01]  /*0260*/  UIADD3 UR5, UP0, UPT, UR6, 0x1, URZ ;  /* 0x0000000106057890 */ /* 0x000fe2000ff1e0ff */
[----:B------:R-:W-:-:S02]  /*0270*/  LEA.HI.X R7, R8, UR15, R7, 0x2, P1 ;  /* 0x0000000f08077c11 */ /* 0x000fc400088f1407 */
[----:B------:R-:W-:Y:S01]  /*0280*/  SHF.L.U64.HI R2, R4, 0x7, R5 ;  /* 0x0000000704027819 */ /* 0x000fe20000010205 */
[----:B------:R-:W-:Y:S01]  /*0290*/  ULEA.HI.X UR6, UR7, URZ, URZ, 0x1b, UP0 ;  /* 0x000000ff07067291 */ /* 0x000fe200080fdcff */
[C---:B------:R-:W-:Y:S02]  /*02a0*/  LEA R17, R18.reuse, UR4, 0x2 ;  /* 0x0000000412117c11 */ /* 0x040fe4000f8e10ff */
[----:B------:R-:W-:Y:S02]  /*02b0*/  LEA R18, R18, R19, 0x2 ;  /* 0x0000001312127211 */ /* 0x000fe400078e10ff */
[----:B---3--:R-:W-:-:S07]  /*02c0*/  LEA R16, R13, R17, 0x7 ;  /* 0x000000110d107211 */ /* 0x008fce00078e38ff */
.L_x_2:
[----:B------:R-:W-:Y:S01]  /*02d0*/  MOV R9, R3 ;  /* 0x0000000300097202 */ /* 0x000fe20000000f00 */
[----:B------:R-:W2:Y:S01]  /*02e0*/  LDG.E R25, desc[UR10][R6.64] ;  /* 0x0000000a06197981 */ /* 0x000ea2000c1e1900 */
[----:B------:R-:W-:-:S05]  /*02f0*/  MOV R8, R0 ;  /* 0x0000000000087202 */ /* 0x000fca0000000f00 */
[----:B------:R-:W3:Y:S04]  /*0300*/  LDG.E R9, desc[UR10][R8.64] ;  /* 0x0000000a08097981 */ /* 0x000ee8000c1e1900 */
[----:B---3--:R-:W-:Y:S04]  /*0310*/  STS [R18], R9 ;  /* 0x0000000912007388 */ /* 0x008fe80000000800 */
[----:B--2---:R-:W-:Y:S01]  /*0320*/  STS [R16], R25 ;  /* 0x0000001910007388 */ /* 0x004fe20000000800 */
[----:B------:R-:W-:Y:S06]  /*0330*/  BAR.SYNC.DEFER_BLOCKING 0x0 ;  /* 0x0000000000007b1d */ /* 0x000fec0000010000 */
[----:B------:R-:W-:Y:S04]  /*0340*/  LDS R10, [R17] ;  /* 0x00000000110a7984 */ /* 0x000fe80000000800 */
[----:B------:R-:W0:Y:S04]  /*0350*/  LDS.128 R12, [R19] ;  /* 0x00000000130c7984 */ /* 0x000e280000000c00 */
[----:B------:R-:W1:Y:S04]  /*0360*/  LDS R27, [R17+0x80] ;  /* 0x00008000111b7984 */ /* 0x000e680000000800 */
[----:B------:R-:W2:Y:S04]  /*0370*/  LDS R21, [R17+0x100] ;  /* 0x0001000011157984 */ /* 0x000ea80000000800 */
[----:B------:R-:W3:Y:S04]  /*0380*/  LDS R29, [R17+0x180] ;  /* 0x00018000111d7984 */ /* 0x000ee80000000800 */
[----:B------:R-:W-:Y:S01]  /*0390*/  LDS R25, [R17+0x380] ;  /* 0x0003800011197984 */ /* 0x000fe20000000800 */
[----:B0-----:R-:W-:-:S03]  /*03a0*/  FFMA R10, R12, R10, R11 ;  /* 0x0000000a0c0a7223 */ /* 0x001fc6000000000b */
[----:B------:R-:W-:Y:S01]  /*03b0*/  LDS R12, [R17+0x280] ;  /* 0x00028000110c7984 */ /* 0x000fe20000000800 */
[----:B-1----:R-:W-:-:S03]  /*03c0*/  FFMA R24, R27, R13, R10 ;  /* 0x0000000d1b187223 */ /* 0x002fc6000000000a */
[----:B------:R-:W-:Y:S04]  /*03d0*/  LDS R13, [R17+0x200] ;  /* 0x00020000110d7984 */ /* 0x000fe80000000800 */
[----:B------:R-:W0:Y:S01]  /*03e0*/  LDS.128 R8, [R19+0x10] ;  /* 0x0000100013087984 */ /* 0x000e220000000c00 */
[----:B--2---:R-:W-:-:S03]  /*03f0*/  FFMA R14, R21, R14, R24 ;  /* 0x0000000e150e7223 */ /* 0x004fc60000000018 */
[----:B------:R-:W1:Y:S01]  /*0400*/  LDS R21, [R17+0x300] ;  /* 0x0003000011157984 */ /* 0x000e620000000800 */
[----:B---3--:R-:W-:-:S03]  /*0410*/  FFMA R15, R29, R15, R14 ;  /* 0x0000000f1d0f7223 */ /* 0x008fc6000000000e */
[----:B------:R-:W-:Y:S01]  /*0420*/  LDS R27, [R17+0xf80] ;  /* 0x000f8000111b7984 */ /* 0x000fe20000000800 */
[----:B0-----:R-:W-:-:S03]  /*0430*/  FFMA R13, R8, R13, R15 ;  /* 0x0000000d080d7223 */ /* 0x001fc6000000000f */
[----:B------:R-:W-:Y:S01]  /*0440*/  LDS R8, [R17+0x480] ;  /* 0x0004800011087984 */ /* 0x000fe20000000800 */
[----:B------:R-:W-:-:S03]  /*0450*/  FFMA R24, R12, R9, R13 ;  /* 0x000000090c187223 */ /* 0x000fc6000000000d */
[----:B------:R-:W-:Y:S04]  /*0460*/  LDS R9, [R17+0x400] ;  /* 0x0004000011097984 */ /* 0x000fe80000000800 */
[----:B------:R-:W0:Y:S01]  /*0470*/  LDS.128 R12, [R19+0x20] ;  /* 0x00002000130c7984 */ /* 0x000e220000000c00 */
[----:B-1----:R-:W-:-:S03]  /*0480*/  FFMA R10, R21, R10, R24 ;  /* 0x0000000a150a7223 */ /* 0x002fc60000000018 */
[----:B------:R-:W1:Y:S01]  /*0490*/  LDS R21, [R17+0x500] ;  /* 0x0005000011157984 */ /* 0x000e620000000800 */
[----:B------:R-:W-:-:S03]  /*04a0*/  FFMA R11, R25, R11, R10 ;  /* 0x0000000b190b7223 */ /* 0x000fc6000000000a */
[----:B------:R-:W2:Y:S01]  /*04b0*/  LDS R25, [R17+0x580] ;  /* 0x0005800011197984 */ /* 0x000ea20000000800 */
[----:B0-----:R-:W-:-:S03]  /*04c0*/  FFMA R9, R12, R9, R11 ;  /* 0x000000090c097223 */ /* 0x001fc6000000000b */
[----:B------:R-:W-:Y:S01]  /*04d0*/  LDS R12, [R17+0x680] ;  /* 0x00068000110c7984 */ /* 0x000fe20000000800 */
[----:B------:R-:W-:-:S03]  /*04e0*/  FFMA R24, R8, R13, R9 ;  /* 0x0000000d08187223 */ /* 0x000fc60000000009 */
[----:B------:R-:W-:Y:S04]  /*04f0*/  LDS R13, [R17+0x600] ;  /* 0x00060000110d7984 */ /* 0x000fe80000000800 */
[----:B------:R-:W0:Y:S01]  /*0500*/  LDS.128 R8, [R19+0x30] ;  /* 0x0000300013087984 */ /* 0x000e220000000c00 */
[----:B-1----:R-:W-:-:S03]  /*0510*/  FFMA R14, R21, R14, R24 ;  /* 0x0000000e150e7223 */ /* 0x002fc60000000018 */
[----:B------:R-:W1:Y:S01]  /*0520*/  LDS R21, [R17+0x700] ;  /* 0x0007000011157984 */ /* 0x000e620000000800 */
[----:B--2---:R-:W-:-:S03]  /*0530*/  FFMA R15, R25, R15, R14 ;  /* 0x0000000f190f7223 */ /* 0x004fc6000000000e */
        /* <DEDUP_REMOVED lines=16> */
[----:B------:R-:W-:Y:S01]  /*0640*/  LDS R24, [R17+0xc80] ;  /* 0x000c800011187984 */ /* 0x000fe20000000800 */
[----:B--2---:R-:W-:-:S03]  /*0650*/  FFMA R15, R25, R15, R14 ;  /* 0x0000000f190f7223 */ /* 0x004fc6000000000e */
[----:B------:R-:W1:Y:S04]  /*0660*/  LDS R25, [R17+0xb00] ;  /* 0x000b000011197984 */ /* 0x000e680000000800 */
[----:B------:R-:W-:Y:S01]  /*0670*/  LDS R21, [R17+0xd00] ;  /* 0x000d000011157984 */ /* 0x000fe20000000800 */
[----:B0-----:R-:W-:-:S03]  /*0680*/  FFMA R13, R8, R13, R15 ;  /* 0x0000000d080d7223 */ /* 0x001fc6000000000f */
[----:B------:R-:W0:Y:S01]  /*0690*/  LDS R8, [R17+0xb80] ;  /* 0x000b800011087984 */ /* 0x000e220000000800 */
[----:B------:R-:W-:-:S03]  /*06a0*/  FFMA R26, R12, R9, R13 ;  /* 0x000000090c1a7223 */ /* 0x000fc6000000000d */
[----:B------:R-:W-:Y:S04]  /*06b0*/  LDS R9, [R17+0xc00] ;  /* 0x000c000011097984 */ /* 0x000fe80000000800 */
[----:B------:R-:W2:Y:S01]  /*06c0*/  LDS.128 R12, [R19+0x60] ;  /* 0x00006000130c7984 */ /* 0x000ea20000000c00 */
[----:B-1----:R-:W-:-:S04]  /*06d0*/  FFMA R25, R25, R10, R26 ;  /* 0x0000000a19197223 */ /* 0x002fc8000000001a */
[----:B0-----:R-:W-:Y:S02]  /*06e0*/  FFMA R11, R8, R11, R25 ;  /* 0x0000000b080b7223 */ /* 0x001fe40000000019 */
[----:B------:R-:W-:Y:S02]  /*06f0*/  LDS R25, [R17+0xe00] ;  /* 0x000e000011197984 */ /* 0x000fe40000000800 */
[----:B--2---:R-:W-:Y:S02]  /*0700*/  FFMA R9, R12, R9, R11 ;  /* 0x000000090c097223 */ /* 0x004fe4000000000b */
[----:B------:R-:W0:Y:S02]  /*0710*/  LDS R12, [R17+0xd80] ;  /* 0x000d8000110c7984 */ /* 0x000e240000000800 */
[----:B------:R-:W-:Y:S02]  /*0720*/  FFMA R26, R24, R13, R9 ;  /* 0x0000000d181a7223 */ /* 0x000fe40000000009 */
[----:B------:R-:W1:Y:S04]  /*0730*/  LDS.128 R8, [R19+0x70] ;  /* 0x0000700013087984 */ /* 0x000e680000000c00 */
[----:B------:R-:W2:Y:S04]  /*0740*/  LDS R24, [R17+0xe80] ;  /* 0x000e800011187984 */ /* 0x000ea80000000800 */
[----:B------:R-:W3:Y:S01]  /*0750*/  LDS R13, [R17+0xf00] ;  /* 0x000f0000110d7984 */ /* 0x000ee20000000800 */
[----:B------:R-:W-:Y:S01]  /*0760*/  FFMA R21, R21, R14, R26 ;  /* 0x0000000e15157223 */ /* 0x000fe2000000001a */
[----:B------:R-:W-:-:S04]  /*0770*/  UIADD3 UR5, UP0, UPT, UR5, -0x1, URZ ;  /* 0xffffffff05057890 */ /* 0x000fc8000ff1e0ff */
[----:B------:R-:W-:Y:S02]  /*0780*/  UIADD3.X UR6, UPT, UPT, UR6, -0x1, URZ, UP0, !UPT ;  /* 0xffffffff06067890 */ /* 0x000fe400087fe4ff */
[----:B------:R-:W-:-:S04]  /*0790*/  UISETP.NE.U32.AND UP0, UPT, UR5, URZ, UPT ;  /* 0x000000ff0500728c */ /* 0x000fc8000bf05070 */
[----:B------:R-:W-:Y:S01]  /*07a0*/  UISETP.NE.AND.EX UP0, UPT, UR6, URZ, UPT, UP0 ;  /* 0x000000ff0600728c */ /* 0x000fe2000bf05300 */
[----:B------:R-:W-:Y:S01]  /*07b0*/  BAR.SYNC.DEFER_BLOCKING 0x0 ;  /* 0x0000000000007b1d */ /* 0x000fe20000010000 */
[----:B------:R-:W-:Y:S02]  /*07c0*/  IADD3 R0, P0, PT, R0, 0x80, RZ ;  /* 0x0000008000007810 */ /* 0x000fe40007f1e0ff */
[----:B------:R-:W-:Y:S01]  /*07d0*/  LEA R6, P1, R4, R6, 0x7 ;  /* 0x0000000604067211 */ /* 0x000fe200078238ff */
[----:B0-----:R-:W-:-:S04]  /*07e0*/  FFMA R15, R12, R15, R21 ;  /* 0x0000000f0c0f7223 */ /* 0x001fc80000000015 */
[----:B-1----:R-:W-:-:S04]  /*07f0*/  FFMA R15, R8, R25, R15 ;  /* 0x00000019080f7223 */ /* 0x002fc8000000000f */
[----:B--2---:R-:W-:-:S04]  /*0800*/  FFMA R24, R24, R9, R15 ;  /* 0x0000000918187223 */ /* 0x004fc8000000000f */
[----:B---3--:R-:W-:Y:S01]  /*0810*/  FFMA R10, R13, R10, R24 ;  /* 0x0000000a0d0a7223 */ /* 0x008fe20000000018 */
[----:B------:R-:W-:Y:S02]  /*0820*/  IADD3.X R3, PT, PT, RZ, R3, RZ, P0, !PT ;  /* 0x00000003ff037210 */ /* 0x000fe400007fe4ff */
[----:B------:R-:W-:Y:S01]  /*0830*/  IADD3.X R7, PT, PT, R7, R2, RZ, P1, !PT ;  /* 0x0000000207077210 */ /* 0x000fe20000ffe4ff */
[----:B------:R-:W-:Y:S01]  /*0840*/  FFMA R11, R27, R11, R10 ;  /* 0x0000000b1b0b7223 */ /* 0x000fe2000000000a */
[----:B------:R-:W-:Y:S06]  /*0850*/  BRA.U UP0, `(.L_x_2) ;  /* 0xfffffff9009c7547 */ /* 0x000fec000b83ffff */
[----:B------:R-:W0:Y:S01]  /*0860*/  LDCU.64 UR4, c[0x0][0x390] ;  /* 0x00007200ff0477ac */ /* 0x000e220008000a00 */
[----:B------:R-:W-:-:S04]  /*0870*/  IMAD.WIDE.U32 R22, R20, R4, R22 ;  /* 0x0000000414167225 */ /* 0x000fc800078e0016 */
[----:B------:R-:W-:Y:S01]  /*0880*/  IMAD R5, R20, R5, R23 ;  /* 0x0000000514057224 */ /* 0x000fe200078e0217 */
[----:B0-----:R-:W-:-:S04]  /*0890*/  LEA R2, P0, R22, UR4, 0x2 ;  /* 0x0000000416027c11 */ /* 0x001fc8000f8010ff */
[----:B------:R-:W-:-:S05]  /*08a0*/  LEA.HI.X R3, R22, UR5, R5, 0x2, P0 ;  /* 0x0000000516037c11 */ /* 0x000fca00080f1405 */
[----:B------:R-:W-:Y:S01]  /*08b0*/  STG.E desc[UR10][R2.64], R11 ;  /* 0x0000000b02007986 */ /* 0x000fe2000c10190a */
[----:B------:R-:W-:Y:S05]  /*08c0*/  EXIT ;  /* 0x000000000000794d */ /* 0x000fea0003800000 */
.L_x_3:
        /* <DEDUP_REMOVED lines=11> */
.L_x_11:


//--------------------- .text._Z12simpleMatMulPfS_S_mmm --------------------------
	.section	.text._Z12simpleMatMulPfS_S_mmm,"ax",@progbits
	.align	128
        .global         _Z12simpleMatMulPfS_S_mmm
        .type           _Z12simpleMatMulPfS_S_mmm,@function
        .size           _Z12simpleMatMulPfS_S_mmm,(.L_x_12 - _Z12simpleMatMulPfS_S_mmm)
        .other          _Z12simpleMatMulPfS_S_mmm,@"STO_CUDA_ENTRY STV_DEFAULT"
_Z12simpleMatMulPfS_S_mmm:
.text._Z12simpleMatMulPfS_S_mmm:
[----:B------:R-:W-:Y:S01]  /*0000*/  LDC R1, c[0x0][0x37c] ;  /* 0x0000df00ff017b82 */ /* 0x000fe20000000800 */
[----:B------:R-:W0:Y:S07]  /*0010*/  S2R R13, SR_TID.X ;  /* 0x00000000000d7919 */ /* 0x000e2e0000002100 */
[----:B------:R-:W1:Y:S01]  /*0020*/  LDC R0, c[0x0][0x364] ;  /* 0x0000d900ff007b82 */ /* 0x000e620000000800 */
[----:B------:R-:W2:Y:S01]  /*0030*/  LDCU.64 UR6, c[0x0][0x398] ;  /* 0x00007300ff0677ac */ /* 0x000ea20008000a00 */
[----:B------:R-:W1:Y:S06]  /*0040*/  S2R R3, SR_TID.Y ;  /* 0x0000000000037919 */ /* 0x000e6c0000002200 */
[----:B------:R-:W0:Y:S08]  /*0050*/  S2UR UR5, SR_CTAID.X ;  /* 0x00000000000579c3 */ /* 0x000e300000002500 */
[----:B------:R-:W0:Y:S08]  /*0060*/  LDC R12, c[0x0][0x360] ;  /* 0x0000d800ff0c7b82 */ /* 0x000e300000000800 */
[----:B------:R-:W1:Y:S08]  /*0070*/  S2UR UR4, SR_CTAID.Y ;  /* 0x00000000000479c3 */ /* 0x000e700000002600 */
[----:B------:R-:W3:Y:S01]  /*0080*/  LDC.64 R10, c[0x0][0x3a8] ;  /* 0x0000ea00ff0a7b82 */ /* 0x000ee20000000a00 */
[----:B0-----:R-:W-:-:S02]  /*0090*/  IMAD R12, R12, UR5, R13 ;  /* 0x000000050c0c7c24 */ /* 0x001fc4000f8e020d */
[----:B-1----:R-:W-:-:S05]  /*00a0*/  IMAD R0, R0, UR4, R3 ;  /* 0x0000000400007c24 */ /* 0x002fca000f8e0203 */
[----:B--2---:R-:W-:Y:S02]  /*00b0*/  ISETP.GE.U32.AND P1, PT, R0, UR6, PT ;  /* 0x0000000600007c0c */ /* 0x004fe4000bf26070 */
[----:B---3--:R-:W-:-:S04]  /*00c0*/  ISETP.GE.U32.AND P0, PT, R12, R10, PT ;  /* 0x0000000a0c00720c */ /* 0x008fc80003f06070 */
[----:B------:R-:W-:-:S04]  /*00d0*/  ISETP.GE.U32.AND.EX P0, PT, RZ, R11, PT, P0 ;  /* 0x0000000bff00720c */ /* 0x000fc80003f06100 */
[----:B------:R-:W-:-:S13]  /*00e0*/  ISETP.GE.U32.OR.EX P0, PT, RZ, UR7, P0, P1 ;  /* 0x00000007ff007c0c */ /* 0x000fda0008706510 */
[----:B------:R-:W-:Y:S05]  /*00f0*/  @P0 EXIT ;  /* 0x000000000000094d */ /* 0x000fea0003800000 */
[----:B------:R-:W0:Y:S01]  /*0100*/  LDCU.64 UR8, c[0x0][0x3a0] ;  /* 0x00007400ff0877ac */ /* 0x000e220008000a00 */
[----:B------:R-:W-:Y:S01]  /*0110*/  IMAD.MOV.U32 R19, RZ, RZ, RZ ;  /* 0x000000ffff137224 */ /* 0x000fe200078e00ff */
[----:B------:R-:W1:Y:S01]  /*0120*/  LDCU.64 UR10, c[0x0][0x358] ;  /* 0x00006b00ff0a77ac */ /* 0x000e620008000a00 */
[----:B0-----:R-:W-:-:S04]  /*0130*/  UISETP.NE.U32.AND UP0, UPT, UR8, URZ, UPT ;  /* 0x000000ff0800728c */ /* 0x001fc8000bf05070 */
[----:B------:R-:W-:-:S09]  /*0140*/  UISETP.NE.AND.EX UP0, UPT, UR9, URZ, UPT, UP0 ;  /* 0x000000ff0900728c */ /* 0x000fd2000bf05300 */
[----:B-1----:R-:W-:Y:S05]  /*0150*/  BRA.U !UP0, `(.L_x_4) ;  /* 0x0000000908947547 */ /* 0x002fea000b800000 */
[----:B------:R-:W-:Y:S02]  /*0160*/  UISETP.GE.U32.AND UP1, UPT, UR8, 0x8, UPT ;  /* 0x000000080800788c */ /* 0x000fe4000bf26070 */
[C---:B------:R-:W-:Y:S01]  /*0170*/  IMAD.WIDE.U32 R14, R0.reuse, UR8, RZ ;  /* 0x00000008000e7c25 */ /* 0x040fe2000f8e00ff */
[----:B------:R-:W-:Y:S02]  /*0180*/  ULOP3.LUT UR12, UR8, 0x7, URZ, 0xc0, !UPT ;  /* 0x00000007080c7892 */ /* 0x000fe4000f8ec0ff */
[----:B------:R-:W-:Y:S01]  /*0190*/  UISETP.GE.U32.AND.EX UP1, UPT, UR9, URZ, UPT, UP1 ;  /* 0x000000ff0900728c */ /* 0x000fe2000bf26110 */
[----:B------:R-:W-:Y:S01]  /*01a0*/  IMAD.MOV.U32 R19, RZ, RZ, RZ ;  /* 0x000000ffff137224 */ /* 0x000fe200078e00ff */
[----:B------:R-:W-:Y:S01]  /*01b0*/  UISETP.NE.U32.AND UP0, UPT, UR12, URZ, UPT ;  /* 0x000000ff0c00728c */ /* 0x000fe2000bf05070 */
[----:B------:R-:W-:Y:S01]  /*01c0*/  IMAD R2, R0, UR9, R15 ;  /* 0x0000000900027c24 */ /* 0x000fe2000f8e020f */
[----:B------:R-:W-:Y:S01]  /*01d0*/  UMOV UR4, URZ ;  /* 0x000000ff00047c82 */ /* 0x000fe20008000000 */
[----:B------:R-:W-:Y:S01]  /*01e0*/  UMOV UR5, URZ ;  /* 0x000000ff00057c82 */ /* 0x000fe20008000000 */
[----:B------:R-:W-:-:S03]  /*01f0*/  UISETP.NE.AND.EX UP0, UPT, URZ, URZ, UPT, UP0 ;  /* 0x000000ffff00728c */ /* 0x000fc6000bf05300 */
[----:B------:R-:W-:Y:S08]  /*0200*/  BRA.U !UP1, `(.L_x_5) ;  /* 0x0000000509047547 */ /* 0x000ff0000b800000 */
[----:B------:R-:W0:Y:S01]  /*0210*/  LDCU.128 UR16, c[0x0][0x380] ;  /* 0x00007000ff1077ac */ /* 0x000e220008000c00 */
[C-C-:B------:R-:W-:Y:S01]  /*0220*/  SHF.L.U64.HI R6, R10.reuse, 0x5, R11.reuse ;  /* 0x000000050a067819 */ /* 0x140fe2000001020b */
[----:B------:R-:W-:Y:S01]  /*0230*/  IMAD.MOV.U32 R19, RZ, RZ, RZ ;  /* 0x000000ffff137224 */ /* 0x000fe200078e00ff */
[C---:B------:R-:W-:Y:S01]  /*0240*/  SHF.L.U64.HI R8, R10.reuse, 0x2, R11 ;  /* 0x000000020a087819 */ /* 0x040fe2000001020b */
[----:B------:R-:W1:Y:S01]  /*0250*/  LDCU UR5, c[0x0][0x3a4] ;  /* 0x00007480ff0577ac */ /* 0x000e620008000800 */
[----:B------:R-:W-:Y:S01]  /*0260*/  SHF.L.U32 R5, R10, 0x2, RZ ;  /* 0x000000020a057819 */ /* 0x000fe200000006ff */
[----:B------:R-:W-:-:S07]  /*0270*/  ULOP3.LUT UR4, UR8, 0xfffffff8, URZ, 0xc0, !UPT ;  /* 0xfffffff808047892 */ /* 0x000fce000f8ec0ff */
[----:B------:R-:W-:Y:S01]  /*0280*/  UMOV UR6, UR4 ;  /* 0x0000000400067c82 */ /* 0x000fe20008000000 */
[----:B0-----:R-:W-:Y:S02]  /*0290*/  LEA R7, P1, R14, UR16, 0x2 ;  /* 0x000000100e077c11 */ /* 0x001fe4000f8210ff */
[----:B------:R-:W-:Y:S02]  /*02a0*/  LEA R4, P0, R12, UR18, 0x2 ;  /* 0x000000120c047c11 */ /* 0x000fe4000f8010ff */
[----:B------:R-:W-:Y:S01]  /*02b0*/  LEA.HI.X R17, R14, UR17, R2, 0x2, P1 ;  /* 0x000000110e117c11 */ /* 0x000fe200088f1402 */
[----:B-1----:R-:W-:Y:S01]  /*02c0*/  UMOV UR7, UR5 ;  /* 0x0000000500077c82 */ /* 0x002fe20008000000 */
[----:B------:R-:W-:Y:S02]  /*02d0*/  IADD3 R7, P1, PT, R7, 0x10, RZ ;  /* 0x0000001007077810 */ /* 0x000fe40007f3e0ff */
[----:B------:R-:W-:-:S03]  /*02e0*/  LEA.HI.X R3, R12, UR19, RZ, 0x2, P0 ;  /* 0x000000130c037c11 */ /* 0x000fc600080f14ff */
[----:B------:R-:W-:-:S08]  /*02f0*/  IMAD.X R17, RZ, RZ, R17, P1 ;  /* 0x000000ffff117224 */ /* 0x000fd000008e0611 */
.L_x_6:
[----:B------:R-:W-:Y:S01]  /*0300*/  MOV R22, R4 ;  /* 0x0000000400167202 */ /* 0x000fe20000000f00 */
[----:B------:R-:W-:Y:S01]  /*0310*/  IMAD.MOV.U32 R23, RZ, RZ, R3 ;  /* 0x000000ffff177224 */ /* 0x000fe200078e0003 */
[----:B------:R-:W-:Y:S01]  /*0320*/  IADD3 R24, P0, PT, R4, R5, RZ ;  /* 0x0000000504187210 */ /* 0x000fe20007f1e0ff */
[----:B------:R-:W-:-:S03]  /*0330*/  IMAD.MOV.U32 R16, RZ, RZ, R7 ;  /* 0x000000ffff107224 */ /* 0x000fc600078e0007 */
[----:B------:R-:W2:Y:S01]  /*0340*/  LDG.E R22, desc[UR10][R22.64] ;  /* 0x0000000a16167981 */ /* 0x000ea2000c1e1900 */
[----:B------:R-:W-:Y:S01]  /*0350*/  IMAD.X R25, R3, 0x1, R8, P0 ;  /* 0x0000000103197824 */ /* 0x000fe200000e0608 */
[----:B------:R-:W-:Y:S02]  /*0360*/  IADD3 R26, P0, PT, R24, R5, RZ ;  /* 0x00000005181a7210 */ /* 0x000fe40007f1e0ff */
[----:B------:R-:W3:Y:S04]  /*0370*/  LDG.E R28, desc[UR10][R16.64+-0x8] ;  /* 0xfffff80a101c7981 */ /* 0x000ee8000c1e1900 */
[----:B------:R-:W4:Y:S04]  /*0380*/  LDG.E R29, desc[UR10][R16.64+0x8] ;  /* 0x0000080a101d7981 */ /* 0x000f28000c1e1900 */
[----:B------:R-:W2:Y:S01]  /*0390*/  LDG.E R23, desc[UR10][R16.64+-0x10] ;  /* 0xfffff00a10177981 */ /* 0x000ea2000c1e1900 */
[----:B------:R-:W-:-:S03]  /*03a0*/  IADD3.X R27, PT, PT, R25, R8, RZ, P0, !PT ;  /* 0x00000008191b7210 */ /* 0x000fc600007fe4ff */
[----:B------:R-:W5:Y:S04]  /*03b0*/  LDG.E R7, desc[UR10][R24.64] ;  /* 0x0000000a18077981 */ /* 0x000f68000c1e1900 */
[----:B------:R-:W3:Y:S04]  /*03c0*/  LDG.E R9, desc[UR10][R26.64] ;  /* 0x0000000a1a097981 */ /* 0x000ee8000c1e1900 */
[----:B------:R-:W5:Y:S01]  /*03d0*/  LDG.E R24, desc[UR10][R16.64+-0xc] ;  /* 0xfffff40a10187981 */ /* 0x000f62000c1e1900 */
[----:B------:R-:W-:-:S05]  /*03e0*/  IADD3 R20, P0, PT, R26, R5, RZ ;  /* 0x000000051a147210 */ /* 0x000fca0007f1e0ff */
[----:B------:R-:W-:Y:S01]  /*03f0*/  IMAD.X R21, R27, 0x1, R8, P0 ;  /* 0x000000011b157824 */ /* 0x000fe200000e0608 */
[----:B------:R-:W-:-:S04]  /*0400*/  IADD3 R18, P0, PT, R20, R5, RZ ;  /* 0x0000000514127210 */ /* 0x000fc80007f1e0ff */
[----:B------:R-:W4:Y:S01]  /*0410*/  LDG.E R20, desc[UR10][R20.64] ;  /* 0x0000000a14147981 */ /* 0x000f22000c1e1900 */
[----:B--2---:R-:W-:Y:S01]  /*0420*/  FFMA R23, R23, R22, R19 ;  /* 0x0000001617177223 */ /* 0x004fe20000000013 */
[----:B------:R-:W-:Y:S01]  /*0430*/  IMAD.X R19, R21, 0x1, R8, P0 ;  /* 0x0000000115137824 */ /* 0x000fe200000e0608 */
[----:B------:R-:W-:Y:S01]  /*0440*/  IADD3 R22, P0, PT, R18, R5, RZ ;  /* 0x0000000512167210 */ /* 0x000fe20007f1e0ff */
[----:B------:R-:W2:Y:S04]  /*0450*/  LDG.E R21, desc[UR10][R16.64+0x4] ;  /* 0x0000040a10157981 */ /* 0x000ea8000c1e1900 */
[----:B------:R-:W2:Y:S01]  /*0460*/  LDG.E R18, desc[UR10][R18.64] ;  /* 0x0000000a12127981 */ /* 0x000ea2000c1e1900 */
[----:B-----5:R-:W-:Y:S01]  /*0470*/  FFMA R25, R24, R7, R23 ;  /* 0x0000000718197223 */ /* 0x020fe20000000017 */
[----:B------:R-:W-:-:S02]  /*0480*/  IADD3.X R23, PT, PT, R19, R8, RZ, P0, !PT ;  /* 0x0000000813177210 */ /* 0x000fc400007fe4ff */
[----:B------:R-:W4:Y:S01]  /*0490*/  LDG.E R7, desc[UR10][R16.64+-0x4] ;  /* 0xfffffc0a10077981 */ /* 0x000f22000c1e1900 */
[----:B------:R-:W-:Y:S01]  /*04a0*/  IADD3 R24, P0, PT, R22, R5, RZ ;  /* 0x0000000516187210 */ /* 0x000fe20007f1e0ff */
[----:B---3--:R-:W-:Y:S02]  /*04b0*/  FFMA R28, R28, R9, R25 ;  /* 0x000000091c1c7223 */ /* 0x008fe40000000019 */
[----:B------:R-:W2:Y:S02]  /*04c0*/  LDG.E R9, desc[UR10][R16.64] ;  /* 0x0000000a10097981 */ /* 0x000ea4000c1e1900 */
[--C-:B------:R-:W-:Y:S01]  /*04d0*/  IMAD.X R25, R23, 0x1, R8.reuse, P0 ;  /* 0x0000000117197824 */ /* 0x100fe200000e0608 */
[----:B------:R-:W-:Y:S01]  /*04e0*/  IADD3 R26, P0, PT, R24, R5, RZ ;  /* 0x00000005181a7210 */ /* 0x000fe20007f1e0ff */
[----:B------:R-:W3:Y:S04]  /*04f0*/  LDG.E R22, desc[UR10][R22.64] ;  /* 0x0000000a16167981 */ /* 0x000ee8000c1e1900 */
[----:B------:R-:W-:Y:S01]  /*0500*/  IMAD.X R27, R25, 0x1, R8, P0 ;  /* 0x00000001191b7824 */ /* 0x000fe200000e0608 */
[----:B------:R-:W5:Y:S04]  /*0510*/  LDG.E R24, desc[UR10][R24.64] ;  /* 0x0000000a18187981 */ /* 0x000f68000c1e1900 */
[----:B------:R-:W5:Y:S04]  /*0520*/  LDG.E R26, desc[UR10][R26.64] ;  /* 0x0000000a1a1a7981 */ /* 0x000f68000c1e1900 */
[----:B------:R0:W5:Y:S01]  /*0530*/  LDG.E R19, desc[UR10][R16.64+0xc] ;  /* 0x00000c0a10137981 */ /* 0x000162000c1e1900 */
[----:B------:R-:W-:-:S04]  /*0540*/  UIADD3 UR6, UP1, UPT, UR6, -0x8, URZ ;  /* 0xfffffff806067890 */ /* 0x000fc8000ff3e0ff */
[----:B------:R-:W-:Y:S02]  /*0550*/  UIADD3.X UR7, UPT, UPT, UR7, -0x1, URZ, UP1, !UPT ;  /* 0xffffffff07077890 */ /* 0x000fe40008ffe4ff */
[----:B------:R-:W-:-:S04]  /*0560*/  UISETP.NE.U32.AND UP1, UPT, UR6, URZ, UPT ;  /* 0x000000ff0600728c */ /* 0x000fc8000bf25070 */
[----:B------:R-:W-:Y:S01]  /*0570*/  UISETP.NE.AND.EX UP1, UPT, UR7, URZ, UPT, UP1 ;  /* 0x000000ff0700728c */ /* 0x000fe2000bf25310 */
[----:B------:R-:W-:-:S05]  /*0580*/  LEA R4, P0, R10, R4, 0x5 ;  /* 0x000000040a047211 */ /* 0x000fca00078028ff */
[----:B------:R-:W-:Y:S02]  /*0590*/  IMAD.X R3, R3, 0x1, R6, P0 ;  /* 0x0000000103037824 */ /* 0x000fe400000e0606 */
[----:B----4-:R-:W-:-:S04]  /*05a0*/  FFMA R20, R7, R20, R28 ;  /* 0x0000001407147223 */ /* 0x010fc8000000001c */
[----:B--2---:R-:W-:-:S04]  /*05b0*/  FFMA R18, R9, R18, R20 ;  /* 0x0000001209127223 */ /* 0x004fc80000000014 */
[----:B---3--:R-:W-:Y:S01]  /*05c0*/  FFMA R18, R21, R22, R18 ;  /* 0x0000001615127223 */ /* 0x008fe20000000012 */
[----:B------:R-:W-:-:S03]  /*05d0*/  IADD3 R7, P1, PT, R16, 0x20, RZ ;  /* 0x0000002010077810 */ /* 0x000fc60007f3e0ff */
[----:B-----5:R-:W-:Y:S01]  /*05e0*/  FFMA R18, R29, R24, R18 ;  /* 0x000000181d127223 */ /* 0x020fe20000000012 */
[----:B0-----:R-:W-:-:S03]  /*05f0*/  IADD3.X R17, PT, PT, RZ, R17, RZ, P1, !PT ;  /* 0x00000011ff117210 */ /* 0x001fc60000ffe4ff */
[----:B------:R-:W-:Y:S01]  /*0600*/  FFMA R19, R19, R26, R18 ;  /* 0x0000001a13137223 */ /* 0x000fe20000000012 */
[----:B------:R-:W-:Y:S06]  /*0610*/  BRA.U UP1, `(.L_x_6) ;  /* 0xfffffffd01387547 */ /* 0x000fec000b83ffff */
.L_x_5:
[----:B------:R-:W-:Y:S05]  /*0620*/  BRA.U !UP0, `(.L_x_4) ;  /* 0x0000000508607547 */ /* 0x000fea000b800000 */
[----:B------:R-:W-:Y:S02]  /*0630*/  UISETP.GE.U32.AND UP1, UPT, UR12, 0x4, UPT ;  /* 0x000000040c00788c */ /* 0x000fe4000bf26070 */
[----:B------:R-:W-:Y:S02]  /*0640*/  ULOP3.LUT UR7, UR8, 0x3, URZ, 0xc0, !UPT ;  /* 0x0000000308077892 */ /* 0x000fe4000f8ec0ff */
[----:B------:R-:W-:Y:S02]  /*0650*/  UISETP.GE.U32.AND.EX UP1, UPT, URZ, URZ, UPT, UP1 ;  /* 0x000000ffff00728c */ /* 0x000fe4000bf26110 */
[----:B------:R-:W-:-:S04]  /*0660*/  UISETP.NE.U32.AND UP0, UPT, UR7, URZ, UPT ;  /* 0x000000ff0700728c */ /* 0x000fc8000bf05070 */
[----:B------:R-:W-:-:S03]  /*0670*/  UISETP.NE.AND.EX UP0, UPT, URZ, URZ, UPT, UP0 ;  /* 0x000000ffff00728c */ /* 0x000fc6000bf05300 */
[----:B------:R-:W-:Y:S08]  /*0680*/  BRA.U !UP1, `(.L_x_7) ;  /* 0x00000001098c7547 */ /* 0x000ff0000b800000 */
[----:B------:R-:W0:Y:S01]  /*0690*/  LDCU.128 UR12, c[0x0][0x380] ;  /* 0x00007000ff0c77ac */ /* 0x000e220008000c00 */
[----:B------:R-:W-:Y:S01]  /*06a0*/  IMAD R4, R10, UR5, RZ ;  /* 0x000000050a047c24 */ /* 0x000fe2000f8e02ff */
[----:B------:R-:W-:Y:S01]  /*06b0*/  IADD3 R5, P1, PT, R14, UR4, RZ ;  /* 0x000000040e057c10 */ /* 0x000fe2000ff3e0ff */
[----:B------:R-:W-:Y:S02]  /*06c0*/  IMAD.MOV.U32 R13, RZ, RZ, RZ ;  /* 0x000000ffff0d7224 */ /* 0x000fe400078e00ff */
[----:B------:R-:W-:Y:S02]  /*06d0*/  IMAD R3, R11, UR4, R4 ;  /* 0x000000040b037c24 */ /* 0x000fe4000f8e0204 */
[----:B------:R-:W-:-:S04]  /*06e0*/  IMAD.WIDE.U32 R6, R10, UR4, R12 ;  /* 0x000000040a067c25 */ /* 0x000fc8000f8e000c */
[----:B------:R-:W-:Y:S01]  /*06f0*/  IMAD.WIDE.U32 R8, R10, 0x4, RZ ;  /* 0x000000040a087825 */ /* 0x000fe200078e00ff */
[----:B------:R-:W-:Y:S02]  /*0700*/  IADD3 R3, PT, PT, R7, R3, RZ ;  /* 0x0000000307037210 */ /* 0x000fe40007ffe0ff */
[C---:B0-----:R-:W-:Y:S02]  /*0710*/  LEA R20, P2, R6.reuse, UR14, 0x2 ;  /* 0x0000000e06147c11 */ /* 0x041fe4000f8410ff */
[----:B------:R-:W-:Y:S02]  /*0720*/  LEA R4, P0, R5, UR12, 0x2 ;  /* 0x0000000c05047c11 */ /* 0x000fe4000f8010ff */
[----:B------:R-:W-:Y:S01]  /*0730*/  LEA.HI.X R21, R6, UR15, R3, 0x2, P2 ;  /* 0x0000000f06157c11 */ /* 0x000fe200090f1403 */
[----:B------:R-:W-:Y:S01]  /*0740*/  IMAD.SHL.U32 R3, R11, 0x4, RZ ;  /* 0x000000040b037824 */ /* 0x000fe200078e00ff */
[----:B------:R-:W-:Y:S02]  /*0750*/  IADD3.X R6, PT, PT, R2, UR5, RZ, P1, !PT ;  /* 0x0000000502067c10 */ /* 0x000fe40008ffe4ff */
[-C--:B------:R-:W-:Y:S01]  /*0760*/  IADD3 R16, P1, PT, R20, R8.reuse, RZ ;  /* 0x0000000814107210 */ /* 0x080fe20007f3e0ff */
[----:B------:R-:W-:Y:S01]  /*0770*/  IMAD.IADD R9, R9, 0x1, R3 ;  /* 0x0000000109097824 */ /* 0x000fe200078e0203 */
[----:B------:R-:W-:Y:S01]  /*0780*/  LEA.HI.X R5, R5, UR13, R6, 0x2, P0 ;  /* 0x0000000d05057c11 */ /* 0x000fe200080f1406 */
[----:B------:R-:W2:Y:S01]  /*0790*/  LDG.E R18, desc[UR10][R20.64] ;  /* 0x0000000a14127981 */ /* 0x000ea2000c1e1900 */
[----:B------:R-:W-:-:S02]  /*07a0*/  IADD3 R6, P0, PT, R16, R8, RZ ;  /* 0x0000000810067210 */ /* 0x000fc40007f1e0ff */
[----:B------:R-:W-:Y:S01]  /*07b0*/  IADD3.X R17, PT, PT, R9, R21, RZ, P1, !PT ;  /* 0x0000001509117210 */ /* 0x000fe20000ffe4ff */
[----:B------:R-:W2:Y:S01]  /*07c0*/  LDG.E R22, desc[UR10][R4.64] ;  /* 0x0000000a04167981 */ /* 0x000ea2000c1e1900 */
[----:B------:R-:W-:-:S03]  /*07d0*/  IADD3 R8, P1, PT, R6, R8, RZ ;  /* 0x0000000806087210 */ /* 0x000fc60007f3e0ff */
[--C-:B------:R-:W-:Y:S01]  /*07e0*/  IMAD.X R7, R17, 0x1, R9.reuse, P0 ;  /* 0x0000000111077824 */ /* 0x100fe200000e0609 */
[----:B------:R-:W3:Y:S04]  /*07f0*/  LDG.E R16, desc[UR10][R16.64] ;  /* 0x0000000a10107981 */ /* 0x000ee8000c1e1900 */
[----:B------:R-:W3:Y:S01]  /*0800*/  LDG.E R3, desc[UR10][R4.64+0x4] ;  /* 0x0000040a04037981 */ /* 0x000ee2000c1e1900 */
[----:B------:R-:W-:-:S03]  /*0810*/  IMAD.X R9, R7, 0x1, R9, P1 ;  /* 0x0000000107097824 */ /* 0x000fc600008e0609 */
[----:B------:R-:W4:Y:S04]  /*0820*/  LDG.E R6, desc[UR10][R6.64] ;  /* 0x0000000a06067981 */ /* 0x000f28000c1e1900 */
[----:B------:R-:W4:Y:S04]  /*0830*/  LDG.E R24, desc[UR10][R4.64+0x8] ;  /* 0x0000080a04187981 */ /* 0x000f28000c1e1900 */
[----:B------:R-:W5:Y:S04]  /*0840*/  LDG.E R26, desc[UR10][R4.64+0xc] ;  /* 0x00000c0a041a7981 */ /* 0x000f68000c1e1900 */
[----:B------:R-:W5:Y:S01]  /*0850*/  LDG.E R8, desc[UR10][R8.64] ;  /* 0x0000000a08087981 */ /* 0x000f62000c1e1900 */
[----:B------:R-:W-:-:S04]  /*0860*/  UIADD3 UR4, UP1, UPT, UR4, 0x4, URZ ;  /* 0x0000000404047890 */ /* 0x000fc8000ff3e0ff */
[----:B------:R-:W-:Y:S01]  /*0870*/  UIADD3.X UR5, UPT, UPT, URZ, UR5, URZ, UP1, !UPT ;  /* 0x00000005ff057290 */ /* 0x000fe20008ffe4ff */
[----:B--2---:R-:W-:-:S04]  /*0880*/  FFMA R18, R22, R18, R19 ;  /* 0x0000001216127223 */ /* 0x004fc80000000013 */
[----:B---3--:R-:W-:-:S04]  /*0890*/  FFMA R3, R3, R16, R18 ;  /* 0x0000001003037223 */ /* 0x008fc80000000012 */
[----:B----4-:R-:W-:-:S04]  /*08a0*/  FFMA R3, R24, R6, R3 ;  /* 0x0000000618037223 */ /* 0x010fc80000000003 */
[----:B-----5:R-:W-:-:S07]  /*08b0*/  FFMA R19, R26, R8, R3 ;  /* 0x000000081a137223 */ /* 0x020fce0000000003 */
.L_x_7:
[----:B------:R-:W-:Y:S05]  /*08c0*/  BRA.U !UP0, `(.L_x_4) ;  /* 0x0000000108b87547 */ /* 0x000fea000b800000 */
[----:B------:R-:W-:Y:S02]  /*08d0*/  UISETP.NE.U32.AND UP1, UPT, UR7, 0x1, UPT ;  /* 0x000000010700788c */ /* 0x000fe4000bf25070 */
[----:B------:R-:W-:Y:S02]  /*08e0*/  ULOP3.LUT UR6, UR8, 0x1, URZ, 0xc0, !UPT ;  /* 0x0000000108067892 */ /* 0x000fe4000f8ec0ff */
[----:B------:R-:W-:Y:S02]  /*08f0*/  UISETP.NE.AND.EX UP1, UPT, URZ, URZ, UPT, UP1 ;  /* 0x000000ffff00728c */ /* 0x000fe4000bf25310 */
[----:B------:R-:W-:-:S04]  /*0900*/  UISETP.NE.U32.AND UP0, UPT, UR6, 0x1, UPT ;  /* 0x000000010600788c */ /* 0x000fc8000bf05070 */
[----:B------:R-:W-:-:S03]  /*0910*/  UISETP.NE.U32.AND.EX UP0, UPT, URZ, URZ, UPT, UP0 ;  /* 0x000000ffff00728c */ /* 0x000fc6000bf05100 */
[----:B------:R-:W-:Y:S08]  /*0920*/  BRA.U !UP1, `(.L_x_8) ;  /* 0x00000001095c7547 */ /* 0x000ff0000b800000 */
[----:B------:R-:W0:Y:S01]  /*0930*/  LDCU.128 UR12, c[0x0][0x380] ;  /* 0x00007000ff0c77ac */ /* 0x000e220008000c00 */
[----:B------:R-:W-:Y:S01]  /*0940*/  MOV R4, R12 ;  /* 0x0000000c00047202 */ /* 0x000fe20000000f00 */
[----:B------:R-:W-:Y:S01]  /*0950*/  IMAD.MOV.U32 R5, RZ, RZ, RZ ;  /* 0x000000ffff057224 */ /* 0x000fe200078e00ff */
[----:B------:R-:W-:Y:S01]  /*0960*/  IADD3 R3, P0, PT, R14, UR4, RZ ;  /* 0x000000040e037c10 */ /* 0x000fe2000ff1e0ff */
[C---:B------:R-:W-:Y:S02]  /*0970*/  IMAD R6, R10.reuse, UR5, RZ ;  /* 0x000000050a067c24 */ /* 0x040fe4000f8e02ff */
[----:B------:R-:W-:Y:S01]  /*0980*/  IMAD.WIDE.U32 R8, R10, UR4, R4 ;  /* 0x000000040a087c25 */ /* 0x000fe2000f8e0004 */
[----:B------:R-:W-:-:S03]  /*0990*/  IADD3.X R16, PT, PT, R2, UR5, RZ, P0, !PT ;  /* 0x0000000502107c10 */ /* 0x000fc600087fe4ff */
[----:B------:R-:W-:-:S04]  /*09a0*/  IMAD R5, R11, UR4, R6 ;  /* 0x000000040b057c24 */ /* 0x000fc8000f8e0206 */
[----:B------:R-:W-:Y:S01]  /*09b0*/  IMAD.IADD R7, R9, 0x1, R5 ;  /* 0x0000000109077824 */ /* 0x000fe200078e0205 */
[C---:B0-----:R-:W-:Y:S02]  /*09c0*/  LEA R6, P0, R8.reuse, UR14, 0x2 ;  /* 0x0000000e08067c11 */ /* 0x041fe4000f8010ff */
[C---:B------:R-:W-:Y:S02]  /*09d0*/  LEA R4, P1, R3.reuse, UR12, 0x2 ;  /* 0x0000000c03047c11 */ /* 0x040fe4000f8210ff */
[----:B------:R-:W-:Y:S02]  /*09e0*/  LEA.HI.X R7, R8, UR15, R7, 0x2, P0 ;  /* 0x0000000f08077c11 */ /* 0x000fe400080f1407 */
[----:B------:R-:W-:Y:S02]  /*09f0*/  LEA.HI.X R5, R3, UR13, R16, 0x2, P1 ;  /* 0x0000000d03057c11 */ /* 0x000fe400088f1410 */
[C---:B------:R-:W-:Y:S02]  /*0a00*/  LEA R8, P0, R10.reuse, R6, 0x2 ;  /* 0x000000060a087211 */ /* 0x040fe400078010ff */
[----:B------:R-:W2:Y:S02]  /*0a10*/  LDG.E R6, desc[UR10][R6.64] ;  /* 0x0000000a06067981 */ /* 0x000ea4000c1e1900 */
[----:B------:R-:W-:-:S02]  /*0a20*/  LEA.HI.X R9, R10, R7, R11, 0x2, P0 ;  /* 0x000000070a097211 */ /* 0x000fc400000f140b */
[----:B------:R-:W2:Y:S04]  /*0a30*/  LDG.E R16, desc[UR10][R4.64] ;  /* 0x0000000a04107981 */ /* 0x000ea8000c1e1900 */
[----:B------:R-:W3:Y:S04]  /*0a40*/  LDG.E R18, desc[UR10][R4.64+0x4] ;  /* 0x0000040a04127981 */ /* 0x000ee8000c1e1900 */
[----:B------:R-:W3:Y:S01]  /*0a50*/  LDG.E R8, desc[UR10][R8.64] ;  /* 0x0000000a08087981 */ /* 0x000ee2000c1e1900 */
[----:B------:R-:W-:-:S04]  /*0a60*/  UIADD3 UR4, UP1, UPT, UR4, 0x2, URZ ;  /* 0x0000000204047890 */ /* 0x000fc8000ff3e0ff */
[----:B------:R-:W-:Y:S01]  /*0a70*/  UIADD3.X UR5, UPT, UPT, URZ, UR5, URZ, UP1, !UPT ;  /* 0x00000005ff057290 */ /* 0x000fe20008ffe4ff */
[----:B--2---:R-:W-:-:S04]  /*0a80*/  FFMA R19, R16, R6, R19 ;  /* 0x0000000610137223 */ /* 0x004fc80000000013 */
[----:B---3--:R-:W-:-:S07]  /*0a90*/  FFMA R19, R18, R8, R19 ;  /* 0x0000000812137223 */ /* 0x008fce0000000013 */
.L_x_8:
[----:B------:R-:W-:Y:S05]  /*0aa0*/  BRA.U UP0, `(.L_x_4) ;  /* 0x0000000100407547 */ /* 0x000fea000b800000 */
[----:B------:R-:W0:Y:S01]  /*0ab0*/  LDCU.128 UR12, c[0x0][0x380] ;  /* 0x00007000ff0c77ac */ /* 0x000e220008000c00 */
[----:B------:R-:W-:Y:S01]  /*0ac0*/  MOV R6, R12 ;  /* 0x0000000c00067202 */ /* 0x000fe20000000f00 */
[----:B------:R-:W-:Y:S01]  /*0ad0*/  IMAD R4, R10, UR5, RZ ;  /* 0x000000050a047c24 */ /* 0x000fe2000f8e02ff */
[----:B------:R-:W-:Y:S01]  /*0ae0*/  IADD3 R14, P0, PT, R14, UR4, RZ ;  /* 0x000000040e0e7c10 */ /* 0x000fe2000ff1e0ff */
[----:B------:R-:W-:Y:S02]  /*0af0*/  IMAD.MOV.U32 R7, RZ, RZ, RZ ;  /* 0x000000ffff077224 */ /* 0x000fe400078e00ff */
[----:B------:R-:W-:Y:S01]  /*0b00*/  IMAD R3, R11, UR4, R4 ;  /* 0x000000040b037c24 */ /* 0x000fe2000f8e0204 */
[----:B------:R-:W-:Y:S01]  /*0b10*/  IADD3.X R5, PT, PT, R2, UR5, RZ, P0, !PT ;  /* 0x0000000502057c10 */ /* 0x000fe200087fe4ff */
[----:B------:R-:W-:-:S04]  /*0b20*/  IMAD.WIDE.U32 R6, R10, UR4, R6 ;  /* 0x000000040a067c25 */ /* 0x000fc8000f8e0006 */
[----:B------:R-:W-:Y:S01]  /*0b30*/  IMAD.IADD R3, R7, 0x1, R3 ;  /* 0x0000000107037824 */ /* 0x000fe200078e0203 */
[----:B0-----:R-:W-:Y:S02]  /*0b40*/  LEA R4, P1, R14, UR12, 0x2 ;  /* 0x0000000c0e047c11 */ /* 0x001fe4000f8210ff */
[----:B------:R-:W-:Y:S02]  /*0b50*/  LEA R2, P0, R6, UR14, 0x2 ;  /* 0x0000000e06027c11 */ /* 0x000fe4000f8010ff */
[----:B------:R-:W-:Y:S02]  /*0b60*/  LEA.HI.X R5, R14, UR13, R5, 0x2, P1 ;  /* 0x0000000d0e057c11 */ /* 0x000fe400088f1405 */
[----:B------:R-:W-:-:S03]  /*0b70*/  LEA.HI.X R3, R6, UR15, R3, 0x2, P0 ;  /* 0x0000000f06037c11 */ /* 0x000fc600080f1403 */
[----:B------:R-:W2:Y:S04]  /*0b80*/  LDG.E R4, desc[UR10][R4.64] ;  /* 0x0000000a04047981 */ /* 0x000ea8000c1e1900 */
[----:B------:R-:W2:Y:S02]  /*0b90*/  LDG.E R2, desc[UR10][R2.64] ;  /* 0x0000000a02027981 */ /* 0x000ea4000c1e1900 */
[----:B--2---:R-:W-:-:S07]  /*0ba0*/  FFMA R19, R4, R2, R19 ;  /* 0x0000000204137223 */ /* 0x004fce0000000013 */
.L_x_4:
[----:B------:R-:W0:Y:S01]  /*0bb0*/  LDCU.64 UR4, c[0x0][0x390] ;  /* 0x00007200ff0477ac */ /* 0x000e220008000a00 */
[----:B------:R-:W-:Y:S01]  /*0bc0*/  MOV R2, R12 ;  /* 0x0000000c00027202 */ /* 0x000fe20000000f00 */
[----:B------:R-:W-:-:S04]  /*0bd0*/  IMAD.MOV.U32 R3, RZ, RZ, RZ ;  /* 0x000000ffff037224 */ /* 0x000fc800078e00ff */
[----:B------:R-:W-:-:S04]  /*0be0*/  IMAD.WIDE.U32 R2, R0, R10, R2 ;  /* 0x0000000a00027225 */ /* 0x000fc800078e0002 */
[----:B------:R-:W-:Y:S01]  /*0bf0*/  IMAD R11, R0, R11, R3 ;  /* 0x0000000b000b7224 */ /* 0x000fe200078e0203 */
[----:B0-----:R-:W-:-:S04]  /*0c00*/  LEA R4, P0, R2, UR4, 0x2 ;  /* 0x0000000402047c11 */ /* 0x001fc8000f8010ff */
[----:B------:R-:W-:-:S05]  /*0c10*/  LEA.HI.X R5, R2, UR5, R11, 0x2, P0 ;  /* 0x0000000502057c11 */ /* 0x000fca00080f140b */
[----:B------:R-:W-:Y:S01]  /*0c20*/  STG.E desc[UR10][R4.64], R19 ;  /* 0x0000001304007986 */ /* 0x000fe2000c10190a */
[----:B------:R-:W-:Y:S05]  /*0c30*/  EXIT ;  /* 0x000000000000794d */ /* 0x000fea0003800000 */
.L_x_9:
        /* <DEDUP_REMOVED lines=12> */
.L_x_12:


//--------------------- .nv.shared._Z20warpIntrinsicsMatMulPfS_S_mmm --------------------------
	.section	.nv.shared._Z20warpIntrinsicsMatMulPfS_S_mmm,"aw",@nobits
	.sectionflags	@""
	.align	4
.nv.shared._Z20warpIntrinsicsMatMulPfS_S_mmm:
	.zero		9344


//--------------------- .nv.shared.reserved.0     --------------------------
	.section	.nv.shared.reserved.0,"aw",@nobits
	.weak		__nv_reservedSMEM_offset_0_alias
	.size		__nv_reservedSMEM_offset_0_alias, 0, 64
	.other		__nv_reservedSMEM_offset_0_alias,@"STO_CUDA_RESERVED_SHARED STV_DEFAULT"
__nv_reservedSMEM_offset_0_alias:
	.zero		0
	.zero		64


//--------------------- .nv.shared._Z12sharedMatMulPfS_S_mmm --------------------------
	.section	.nv.shared._Z12sharedMatMulPfS_S_mmm,"aw",@nobits
	.sectionflags	@""
	.align	4
.nv.shared._Z12sharedMatMulPfS_S_mmm:
	.zero		9216


//--------------------- .nv.constant0._Z20warpIntrinsicsMatMulPfS_S_mmm --------------------------
	.section	.nv.constant0._Z20warpIntrinsicsMatMulPfS_S_mmm,"a",@progbits
	.sectionflags	@""
	.align	4
.nv.constant0._Z20warpIntrinsicsMatMulPfS_S_mmm:
	.zero		944


//--------------------- .nv.constant0._Z12sharedMatMulPfS_S_mmm --------------------------
	.section	.nv.constant0._Z12sharedMatMulPfS_S_mmm,"a",@progbits
	.sectionflags	@""
	.align	4
.nv.constant0._Z12sharedMatMulPfS_S_mmm:
	.zero		944


//--------------------- .nv.constant0._Z12simpleMatMulPfS_S_mmm --------------------------
	.section	.nv.constant0._Z12simpleMatMulPfS_S_mmm,"a",@progbits
	.sectionflags	@""
	.align	4
.nv.constant0._Z12simpleMatMulPfS_S_mmm:
	.zero		944


//--------------------- SYMBOLS --------------------------

	.type		.nv.reservedSmem.offset0,@object
	.size		.nv.reservedSmem.offset0,0x4
	.type		.nv.reservedSmem.cap,@object
	.size		.nv.reservedSmem.cap,0x4
